// auto-generated by cutlass_sweep.conv — config: {"arch": "sm_100", "cluster_m": 1, "cluster_n": 1, "conv_kind": "dgrad", "dtype": "bf16", "ndim": 3, "tile_k": 32, "tile_m": 128, "tile_n": 128}
#include "cutlass/cutlass.h"
#include "cute/tensor.hpp"
#include "cutlass/kernel_hardware_info.hpp"
#include "cutlass/conv/convolution.h"
#include "cutlass/conv/dispatch_policy.hpp"
#include "cutlass/conv/collective/collective_builder.hpp"
#include "cutlass/conv/kernel/conv_universal.hpp"
#include "cutlass/conv/device/conv_universal_adapter.hpp"
#include "cutlass/epilogue/collective/collective_builder.hpp"

using namespace cute;
using Elem = cutlass::bfloat16_t;
using Acc  = float;
using LayoutAB = cutlass::layout::TensorNDHWC;
using LayoutC  = cutlass::layout::TensorNDHWC;
constexpr auto ConvOp = cutlass::conv::Operator::kDgrad;
using TileShape    = Shape<_128, _128, Shape<_32>>;
using ClusterShape = Shape<_1, _1, _1>;

using CollectiveEpilogue = typename cutlass::epilogue::collective::CollectiveBuilder<
    cutlass::arch::Sm100, cutlass::arch::OpClassTensorOp,
    TileShape, ClusterShape,
    cutlass::epilogue::collective::EpilogueTileAuto,
    Acc, Acc,
    Elem, LayoutC, 128 / cutlass::sizeof_bits<Elem>::value,
    Elem, LayoutC, 128 / cutlass::sizeof_bits<Elem>::value,
    cutlass::epilogue::collective::EpilogueScheduleAuto
  >::CollectiveOp;

using CollectiveMainloop = typename cutlass::conv::collective::CollectiveBuilder<
    cutlass::arch::Sm100, cutlass::arch::OpClassTensorOp, ConvOp,
    Elem, LayoutAB, 128 / cutlass::sizeof_bits<Elem>::value,
    Elem, LayoutAB, 128 / cutlass::sizeof_bits<Elem>::value,
    Acc,
    TileShape, ClusterShape,
    cutlass::conv::collective::StageCountAutoCarveout<
        static_cast<int>(sizeof(typename CollectiveEpilogue::SharedStorage))>,
    cutlass::conv::collective::KernelScheduleAuto
  >::CollectiveOp;

using ProblemShape = cutlass::conv::ConvProblemShape<
    ConvOp, CollectiveMainloop::DispatchPolicy::NumSpatialDimensions>;
using ConvKernel = cutlass::conv::kernel::ConvUniversal<
    ProblemShape, CollectiveMainloop, CollectiveEpilogue>;
using Conv = cutlass::conv::device::ConvUniversalAdapter<ConvKernel>;

auto* _anchor = &cutlass::device_kernel<ConvKernel>;


// ===== COMPILED SASS (sm_100a) =====

	.target	sm_100a

	.elftype	@"ET_EXEC"


//--------------------- .note.nv.tkinfo           --------------------------
	.section	.note.nv.tkinfo,"",@"SHT_NOTE"
	.sectionflags	@"SHF_NOTE_NV_TKINFO"
	.tkinfo
        /*0018*/ 	.word	0x00000002
        /*0030*/ 	.string	""
        /*0030*/ 	.string	"ptxas"
        /*0030*/ 	.string	"Cuda compilation tools, release 13.0, V13.0.88"
        /*0030*/ 	.string	"Build cuda_13.0.r13.0/compiler.36424714_0"
        /*0030*/ 	.string	"-arch sm_100a -m 64 "



//--------------------- .note.nv.cuinfo           --------------------------
	.section	.note.nv.cuinfo,"",@"SHT_NOTE"
	.sectionflags	@"SHF_NOTE_NV_CUINFO"
        /*0018*/ 	.short	0x0002
        /*001a*/ 	.short	0x0064
        /*001c*/ 	.short	0x0082
	.zero		2


//--------------------- .nv.info                  --------------------------
	.section	.nv.info,"",@"SHT_CUDA_INFO"
	.align	4


	//----- nvinfo : EIATTR_REGCOUNT
	.align		4
        /*0000*/ 	.byte	0x04, 0x2f
        /*0002*/ 	.short	(.L_19 - .L_18)
	.align		4
.L_18:
        /*0004*/ 	.word	index@(_ZN7cutlass13device_kernelINS_4conv6kernel13ConvUniversalINS1_16ConvProblemShapeILNS1_8OperatorE1ELi3EEENS1_10collective14CollectiveConvINS1_47MainloopSm100TmaUmmaWarpSpecializedImplicitGemmILS5_1ELi12ELi3ELi1ELi2EN4cute5tupleIJNSA_1CILi1EEESD_SD_EEEEENSB_IJNSC_ILi128EEESG_NSB_IJNSC_ILi32EEEEEEEEENS_10bfloat16_tESK_NSA_8TiledMMAINSA_8MMA_AtomIJNSA_20SM100_MMA_F16BF16_SSISK_SK_fLi128ELi128ELNSA_4UMMA5MajorE0ELSP_1ELNSO_7ScaleInE0ELSQ_0EEEEEENSA_6LayoutISE_NSB_IJNSC_ILi0EEESU_SU_EEEEENSB_IJNSA_10UnderscoreESX_SX_EEEEENS7_6detail27Sm100ImplicitGemmTileTraitsINSA_20SM90_TMA_LOAD_IM2COLENSA_14ComposedLayoutINSA_7SwizzleILi2ELi4ELi3EEENSA_18smem_ptr_flag_bitsILi16EEENST_INSB_IJNSC_ILi8EEESH_EEENSB_IJSH_SD_EEEEEEEvEENS11_INSA_13SM90_TMA_LOADENS13_INS14_ILi3ELi4ELi3EEES17_NST_INSB_IJNSC_ILi64EEES18_EEENSB_IJSD_S1G_EEEEEEEvEEEENS_8epilogue10collective18CollectiveEpilogueINS1N_23Sm100TmaWarpSpecializedILi4ELi2ELi32ELb1ELb0EEEJSJ_NSB_IJNST_ISG_SD_EENST_ISH_SD_EEEEESK_NSB_IJNSB_IJllllEEESD_SU_EEESK_S1W_NS1N_6fusion15FusionCallbacksIS1R_NS1X_17LinearCombinationISK_fSK_fLNS_15FloatRoundStyleE2EEESJ_S1U_JEEENSA_5SM1004TMEM4LOAD26SM100_TMEM_LOAD_32dp32b32xES12_S1C_NSA_39AutoVectorizingCopyWithAssumedAlignmentILi128EEENSA_21SM90_TMA_STORE_IM2COLES1C_S28_S28_EEEvvEEEEvNT_6ParamsE)
        /*0008*/ 	.word	0x0000006a


	//----- nvinfo : EIATTR_FRAME_SIZE
	.align		4
.L_19:
        /*000c*/ 	.byte	0x04, 0x11
        /*000e*/ 	.short	(.L_21 - .L_20)
	.align		4
.L_20:
        /*0010*/ 	.word	index@($__internal_2_$__cuda_sm10x_tcgen05_guardrail_trap_unallocated_columns_being_dealloced)
        /*0014*/ 	.word	0x00000008


	//----- nvinfo : EIATTR_FRAME_SIZE
	.align		4
.L_21:
        /*0018*/ 	.byte	0x04, 0x11
        /*001a*/ 	.short	(.L_23 - .L_22)
	.align		4
.L_22:
        /*001c*/ 	.word	index@($__internal_1_$__cuda_sm10x_tcgen05_guardrail_trap_phase_invalid_during_alloc)
        /*0020*/ 	.word	0x00000008


	//----- nvinfo : EIATTR_FRAME_SIZE
	.align		4
.L_23:
        /*0024*/ 	.byte	0x04, 0x11
        /*0026*/ 	.short	(.L_25 - .L_24)
	.align		4
.L_24:
        /*0028*/ 	.word	index@($__internal_0_$__cuda_sm10x_tcgen05_guardrail_trap_col_being_dealloced_not_returned_by_alloc)
        /*002c*/ 	.word	0x00000008


	//----- nvinfo : EIATTR_FRAME_SIZE
	.align		4
.L_25:
        /*0030*/ 	.byte	0x04, 0x11
        /*0032*/ 	.short	(.L_27 - .L_26)
	.align		4
.L_26:
        /*0034*/ 	.word	index@(_ZN7cutlass13device_kernelINS_4conv6kernel13ConvUniversalINS1_16ConvProblemShapeILNS1_8OperatorE1ELi3EEENS1_10collective14CollectiveConvINS1_47MainloopSm100TmaUmmaWarpSpecializedImplicitGemmILS5_1ELi12ELi3ELi1ELi2EN4cute5tupleIJNSA_1CILi1EEESD_SD_EEEEENSB_IJNSC_ILi128EEESG_NSB_IJNSC_ILi32EEEEEEEEENS_10bfloat16_tESK_NSA_8TiledMMAINSA_8MMA_AtomIJNSA_20SM100_MMA_F16BF16_SSISK_SK_fLi128ELi128ELNSA_4UMMA5MajorE0ELSP_1ELNSO_7ScaleInE0ELSQ_0EEEEEENSA_6LayoutISE_NSB_IJNSC_ILi0EEESU_SU_EEEEENSB_IJNSA_10UnderscoreESX_SX_EEEEENS7_6detail27Sm100ImplicitGemmTileTraitsINSA_20SM90_TMA_LOAD_IM2COLENSA_14ComposedLayoutINSA_7SwizzleILi2ELi4ELi3EEENSA_18smem_ptr_flag_bitsILi16EEENST_INSB_IJNSC_ILi8EEESH_EEENSB_IJSH_SD_EEEEEEEvEENS11_INSA_13SM90_TMA_LOADENS13_INS14_ILi3ELi4ELi3EEES17_NST_INSB_IJNSC_ILi64EEES18_EEENSB_IJSD_S1G_EEEEEEEvEEEENS_8epilogue10collective18CollectiveEpilogueINS1N_23Sm100TmaWarpSpecializedILi4ELi2ELi32ELb1ELb0EEEJSJ_NSB_IJNST_ISG_SD_EENST_ISH_SD_EEEEESK_NSB_IJNSB_IJllllEEESD_SU_EEESK_S1W_NS1N_6fusion15FusionCallbacksIS1R_NS1X_17LinearCombinationISK_fSK_fLNS_15FloatRoundStyleE2EEESJ_S1U_JEEENSA_5SM1004TMEM4LOAD26SM100_TMEM_LOAD_32dp32b32xES12_S1C_NSA_39AutoVectorizingCopyWithAssumedAlignmentILi128EEENSA_21SM90_TMA_STORE_IM2COLES1C_S28_S28_EEEvvEEEEvNT_6ParamsE)
        /*0038*/ 	.word	0x00000008


	//----- nvinfo : EIATTR_MIN_STACK_SIZE
	.align		4
.L_27:
        /*003c*/ 	.byte	0x04, 0x12
        /*003e*/ 	.short	(.L_29 - .L_28)
	.align		4
.L_28:
        /*0040*/ 	.word	index@(_ZN7cutlass13device_kernelINS_4conv6kernel13ConvUniversalINS1_16ConvProblemShapeILNS1_8OperatorE1ELi3EEENS1_10collective14CollectiveConvINS1_47MainloopSm100TmaUmmaWarpSpecializedImplicitGemmILS5_1ELi12ELi3ELi1ELi2EN4cute5tupleIJNSA_1CILi1EEESD_SD_EEEEENSB_IJNSC_ILi128EEESG_NSB_IJNSC_ILi32EEEEEEEEENS_10bfloat16_tESK_NSA_8TiledMMAINSA_8MMA_AtomIJNSA_20SM100_MMA_F16BF16_SSISK_SK_fLi128ELi128ELNSA_4UMMA5MajorE0ELSP_1ELNSO_7ScaleInE0ELSQ_0EEEEEENSA_6LayoutISE_NSB_IJNSC_ILi0EEESU_SU_EEEEENSB_IJNSA_10UnderscoreESX_SX_EEEEENS7_6detail27Sm100ImplicitGemmTileTraitsINSA_20SM90_TMA_LOAD_IM2COLENSA_14ComposedLayoutINSA_7SwizzleILi2ELi4ELi3EEENSA_18smem_ptr_flag_bitsILi16EEENST_INSB_IJNSC_ILi8EEESH_EEENSB_IJSH_SD_EEEEEEEvEENS11_INSA_13SM90_TMA_LOADENS13_INS14_ILi3ELi4ELi3EEES17_NST_INSB_IJNSC_ILi64EEES18_EEENSB_IJSD_S1G_EEEEEEEvEEEENS_8epilogue10collective18CollectiveEpilogueINS1N_23Sm100TmaWarpSpecializedILi4ELi2ELi32ELb1ELb0EEEJSJ_NSB_IJNST_ISG_SD_EENST_ISH_SD_EEEEESK_NSB_IJNSB_IJllllEEESD_SU_EEESK_S1W_NS1N_6fusion15FusionCallbacksIS1R_NS1X_17LinearCombinationISK_fSK_fLNS_15FloatRoundStyleE2EEESJ_S1U_JEEENSA_5SM1004TMEM4LOAD26SM100_TMEM_LOAD_32dp32b32xES12_S1C_NSA_39AutoVectorizingCopyWithAssumedAlignmentILi128EEENSA_21SM90_TMA_STORE_IM2COLES1C_S28_S28_EEEvvEEEEvNT_6ParamsE)
        /*0044*/ 	.word	0x00000008
.L_29:


//--------------------- .nv.compat                --------------------------
	.section	.nv.compat,"",@"SHT_CUDA_COMPAT_INFO"
	.align	4
        /*0000*/ 	.byte	0x02, 0x09, 0x01, 0x00, 0x02, 0x02, 0x02, 0x00, 0x02, 0x05, 0x05, 0x00, 0x03, 0x07, 0x01, 0x01
        /*0010*/ 	.byte	0x02, 0x03, 0x01, 0x00, 0x02, 0x06, 0x01, 0x00, 0x04, 0x0b, 0x08, 0x00, 0x09, 0x00, 0x00, 0x00
        /*0020*/ 	.byte	0x00, 0x00, 0x00, 0x00


//--------------------- .nv.info._ZN7cutlass13device_kernelINS_4conv6kernel13ConvUniversalINS1_16ConvProblemShapeILNS1_8OperatorE1ELi3EEENS1_10collective14CollectiveConvINS1_47MainloopSm100TmaUmmaWarpSpecializedImplicitGemmILS5_1ELi12ELi3ELi1ELi2EN4cute5tupleIJNSA_1CILi1EEESD_SD_EEEEENSB_IJNSC_ILi128EEESG_NSB_IJNSC_ILi32EEEEEEEEENS_10bfloat16_tESK_NSA_8TiledMMAINSA_8MMA_AtomIJNSA_20SM100_MMA_F16BF16_SSISK_SK_fLi128ELi128ELNSA_4UMMA5MajorE0ELSP_1ELNSO_7ScaleInE0ELSQ_0EEEEEENSA_6LayoutISE_NSB_IJNSC_ILi0EEESU_SU_EEEEENSB_IJNSA_10UnderscoreESX_SX_EEEEENS7_6detail27Sm100ImplicitGemmTileTraitsINSA_20SM90_TMA_LOAD_IM2COLENSA_14ComposedLayoutINSA_7SwizzleILi2ELi4ELi3EEENSA_18smem_ptr_flag_bitsILi16EEENST_INSB_IJNSC_ILi8EEESH_EEENSB_IJSH_SD_EEEEEEEvEENS11_INSA_13SM90_TMA_LOADENS13_INS14_ILi3ELi4ELi3EEES17_NST_INSB_IJNSC_ILi64EEES18_EEENSB_IJSD_S1G_EEEEEEEvEEEENS_8epilogue10collective18CollectiveEpilogueINS1N_23Sm100TmaWarpSpecializedILi4ELi2ELi32ELb1ELb0EEEJSJ_NSB_IJNST_ISG_SD_EENST_ISH_SD_EEEEESK_NSB_IJNSB_IJllllEEESD_SU_EEESK_S1W_NS1N_6fusion15FusionCallbacksIS1R_NS1X_17LinearCombinationISK_fSK_fLNS_15FloatRoundStyleE2EEESJ_S1U_JEEENSA_5SM1004TMEM4LOAD26SM100_TMEM_LOAD_32dp32b32xES12_S1C_NSA_39AutoVectorizingCopyWithAssumedAlignmentILi128EEENSA_21SM90_TMA_STORE_IM2COLES1C_S28_S28_EEEvvEEEEvNT_6ParamsE --------------------------
	.section	.nv.info._ZN7cutlass13device_kernelINS_4conv6kernel13ConvUniversalINS1_16ConvProblemShapeILNS1_8OperatorE1ELi3EEENS1_10collective14CollectiveConvINS1_47MainloopSm100TmaUmmaWarpSpecializedImplicitGemmILS5_1ELi12ELi3ELi1ELi2EN4cute5tupleIJNSA_1CILi1EEESD_SD_EEEEENSB_IJNSC_ILi128EEESG_NSB_IJNSC_ILi32EEEEEEEEENS_10bfloat16_tESK_NSA_8TiledMMAINSA_8MMA_AtomIJNSA_20SM100_MMA_F16BF16_SSISK_SK_fLi128ELi128ELNSA_4UMMA5MajorE0ELSP_1ELNSO_7ScaleInE0ELSQ_0EEEEEENSA_6LayoutISE_NSB_IJNSC_ILi0EEESU_SU_EEEEENSB_IJNSA_10UnderscoreESX_SX_EEEEENS7_6detail27Sm100ImplicitGemmTileTraitsINSA_20SM90_TMA_LOAD_IM2COLENSA_14ComposedLayoutINSA_7SwizzleILi2ELi4ELi3EEENSA_18smem_ptr_flag_bitsILi16EEENST_INSB_IJNSC_ILi8EEESH_EEENSB_IJSH_SD_EEEEEEEvEENS11_INSA_13SM90_TMA_LOADENS13_INS14_ILi3ELi4ELi3EEES17_NST_INSB_IJNSC_ILi64EEES18_EEENSB_IJSD_S1G_EEEEEEEvEEEENS_8epilogue10collective18CollectiveEpilogueINS1N_23Sm100TmaWarpSpecializedILi4ELi2ELi32ELb1ELb0EEEJSJ_NSB_IJNST_ISG_SD_EENST_ISH_SD_EEEEESK_NSB_IJNSB_IJllllEEESD_SU_EEESK_S1W_NS1N_6fusion15FusionCallbacksIS1R_NS1X_17LinearCombinationISK_fSK_fLNS_15FloatRoundStyleE2EEESJ_S1U_JEEENSA_5SM1004TMEM4LOAD26SM100_TMEM_LOAD_32dp32b32xES12_S1C_NSA_39AutoVectorizingCopyWithAssumedAlignmentILi128EEENSA_21SM90_TMA_STORE_IM2COLES1C_S28_S28_EEEvvEEEEvNT_6ParamsE,"",@"SHT_CUDA_INFO"
	.sectionflags	@""
	.align	4


	//----- nvinfo : EIATTR_CUDA_API_VERSION
	.align		4
        /*0000*/ 	.byte	0x04, 0x37
        /*0002*/ 	.short	(.L_31 - .L_30)
.L_30:
        /*0004*/ 	.word	0x00000082


	//----- nvinfo : EIATTR_KPARAM_INFO
	.align		4
.L_31:
        /*0008*/ 	.byte	0x04, 0x17
        /*000a*/ 	.short	(.L_33 - .L_32)
.L_32:
        /*000c*/ 	.word	0x00000000
        /*0010*/ 	.short	0x0000
        /*0012*/ 	.short	0x0000
        /*0014*/ 	.byte	0x00, 0xf0, 0x01, 0x24


	//----- nvinfo : EIATTR_AT_ENTRY_FRAGMENTS
	.align		4
.L_33:
        /*0018*/ 	.byte	0x04, 0x4f
        /*001a*/ 	.short	(.L_35 - .L_34)


	//   ....[0]....
.L_34:
        /*001c*/ 	.word	0x00000006


	//----- nvinfo : EIATTR_RESERVED_SMEM_USED
	.align		4
.L_35:
        /*0020*/ 	.byte	0x01, 0x41
	.zero		2


	//----- nvinfo : EIATTR_SPARSE_MMA_MASK
	.align		4
        /*0024*/ 	.byte	0x03, 0x50
        /*0026*/ 	.short	0x0000


	//----- nvinfo : EIATTR_TCGEN05_1CTA_USED
	.align		4
        /*0028*/ 	.byte	0x01, 0x51
	.zero		2


	//----- nvinfo : EIATTR_MAXREG_COUNT
	.align		4
        /*002c*/ 	.byte	0x03, 0x1b
        /*002e*/ 	.short	0x00ff


	//----- nvinfo : EIATTR_NUM_BARRIERS
	.align		4
        /*0030*/ 	.byte	0x02, 0x4c
        /*0032*/ 	.byte	0x07
	.zero		1


	//----- nvinfo : EIATTR_EXTERNS
	.align		4
        /*0034*/ 	.byte	0x04, 0x0f
        /*0036*/ 	.short	(.L_37 - .L_36)


	//   ....[0]....
	.align		4
.L_36:
        /*0038*/ 	.word	index@(__assertfail)


	//----- nvinfo : EIATTR_MERCURY_ISA_VERSION
	.align		4
.L_37:
        /*003c*/ 	.byte	0x03, 0x5f
        /*003e*/ 	.short	0x0101


	//----- nvinfo : EIATTR_INT_WARP_WIDE_INSTR_OFFSETS
	.align		4
        /*0040*/ 	.byte	0x04, 0x31
        /*0042*/ 	.short	(.L_39 - .L_38)


	//   ....[0]....
.L_38:
        /*0044*/ 	.word	0x000041f0


	//   ....[1]....
        /*0048*/ 	.word	0x00004210


	//   ....[2]....
        /*004c*/ 	.word	0x00004240


	//   ....[3]....
        /*0050*/ 	.word	0x00004fd0


	//   ....[4]....
        /*0054*/ 	.word	0x00005040


	//   ....[5]....
        /*0058*/ 	.word	0x00005150


	//   ....[6]....
        /*005c*/ 	.word	0x000051d0


	//   ....[7]....
        /*0060*/ 	.word	0x000052d0


	//   ....[8]....
        /*0064*/ 	.word	0x00005370


	//   ....[9]....
        /*0068*/ 	.word	0x00005460


	//   ....[10]....
        /*006c*/ 	.word	0x00005560


	//----- nvinfo : EIATTR_COOP_GROUP_MASK_REGIDS
	.align		4
.L_39:
        /*0070*/ 	.byte	0x04, 0x29
        /*0072*/ 	.short	(.L_41 - .L_40)


	//   ....[0]....
.L_40:
        /*0074*/ 	.word	0xffffffff


	//   ....[1]....
        /*0078*/ 	.word	0xffffffff


	//   ....[2]....
        /*007c*/ 	.word	0xffffffff


	//   ....[3]....
        /*0080*/ 	.word	0xffffffff


	//   ....[4]....
        /*0084*/ 	.word	0xffffffff


	//   ....[5]....
        /*0088*/ 	.word	0xffffffff


	//   ....[6]....
        /*008c*/ 	.word	0xffffffff


	//   ....[7]....
        /*0090*/ 	.word	0xffffffff


	//   ....[8]....
        /*0094*/ 	.word	0xffffffff


	//   ....[9]....
        /*0098*/ 	.word	0xffffffff


	//   ....[10]....
        /*009c*/ 	.word	0xffffffff


	//   ....[11]....
        /*00a0*/ 	.word	0xffffffff


	//----- nvinfo : EIATTR_COOP_GROUP_INSTR_OFFSETS
	.align		4
.L_41:
        /*00a4*/ 	.byte	0x04, 0x28
        /*00a6*/ 	.short	(.L_43 - .L_42)


	//   ....[0]....
.L_42:
        /*00a8*/ 	.word	0x00000090


	//   ....[1]....
        /*00ac*/ 	.word	0x00000500


	//   ....[2]....
        /*00b0*/ 	.word	0x000007a0


	//   ....[3]....
        /*00b4*/ 	.word	0x00000940


	//   ....[4]....
        /*00b8*/ 	.word	0x00000a40


	//   ....[5]....
        /*00bc*/ 	.word	0x00000b90


	//   ....[6]....
        /*00c0*/ 	.word	0x000024d0


	//   ....[7]....
        /*00c4*/ 	.word	0x00003630


	//   ....[8]....
        /*00c8*/ 	.word	0x00003840


	//   ....[9]....
        /*00cc*/ 	.word	0x00003870


	//   ....[10]....
        /*00d0*/ 	.word	0x000040d0


	//   ....[11]....
        /*00d4*/ 	.word	0x00004310


	//----- nvinfo : EIATTR_VRC_CTA_INIT_COUNT
	.align		4
.L_43:
        /*00d8*/ 	.byte	0x02, 0x4a
        /*00da*/ 	.byte	0x80
	.zero		1


	//----- nvinfo : EIATTR_SYSCALL_OFFSETS
	.align		4
        /*00dc*/ 	.byte	0x04, 0x46
        /*00de*/ 	.short	(.L_45 - .L_44)


	//   ....[0]....
.L_44:
        /*00e0*/ 	.word	0x00006170


	//   ....[1]....
        /*00e4*/ 	.word	0x00006260


	//   ....[2]....
        /*00e8*/ 	.word	0x00006c30


	//   ....[3]....
        /*00ec*/ 	.word	0x000078e0


	//   ....[4]....
        /*00f0*/ 	.word	0x00008560


	//   ....[5]....
        /*00f4*/ 	.word	0x000091d0


	//----- nvinfo : EIATTR_MBARRIER_INSTR_OFFSETS
	.align		4
.L_45:
        /*00f8*/ 	.byte	0x04, 0x39
        /*00fa*/ 	.short	(.L_47 - .L_46)


	//   ....[0]....
.L_46:
        /*00fc*/ 	.word	0x00000600
        /*0100*/ 	.word	0x000000ff
        /*0104*/ 	.word	0x00000000
        /*0108*/ 	.short	0x0100
        /*010a*/ 	.byte	0x04
	.zero		1


	//   ....[1]....
        /*010c*/ 	.word	0x00000610
        /*0110*/ 	.word	0x000000ff
        /*0114*/ 	.word	0x00000060
        /*0118*/ 	.short	0x0100
        /*011a*/ 	.byte	0x04
	.zero		1


	//   ....[2]....
        /*011c*/ 	.word	0x00000620
        /*0120*/ 	.word	0x000000ff
        /*0124*/ 	.word	0x00000008
        /*0128*/ 	.short	0x0100
        /*012a*/ 	.byte	0x04
	.zero		1


	//   ....[3]....
        /*012c*/ 	.word	0x00000630
        /*0130*/ 	.word	0x000000ff
        /*0134*/ 	.word	0x00000068
        /*0138*/ 	.short	0x0100
        /*013a*/ 	.byte	0x04
	.zero		1


	//   ....[4]....
        /*013c*/ 	.word	0x00000640
        /*0140*/ 	.word	0x000000ff
        /*0144*/ 	.word	0x00000010
        /*0148*/ 	.short	0x0100
        /*014a*/ 	.byte	0x04
	.zero		1


	//   ....[5]....
        /*014c*/ 	.word	0x00000650
        /*0150*/ 	.word	0x000000ff
        /*0154*/ 	.word	0x00000070
        /*0158*/ 	.short	0x0100
        /*015a*/ 	.byte	0x04
	.zero		1


	//   ....[6]....
        /*015c*/ 	.word	0x00000660
        /*0160*/ 	.word	0x000000ff
        /*0164*/ 	.word	0x00000018
        /*0168*/ 	.short	0x0100
        /*016a*/ 	.byte	0x04
	.zero		1


	//   ....[7]....
        /*016c*/ 	.word	0x00000670
        /*0170*/ 	.word	0x000000ff
        /*0174*/ 	.word	0x00000078
        /*0178*/ 	.short	0x0100
        /*017a*/ 	.byte	0x04
	.zero		1


	//   ....[8]....
        /*017c*/ 	.word	0x00000680
        /*0180*/ 	.word	0x000000ff
        /*0184*/ 	.word	0x00000020
        /*0188*/ 	.short	0x0100
        /*018a*/ 	.byte	0x04
	.zero		1


	//   ....[9]....
        /*018c*/ 	.word	0x00000690
        /*0190*/ 	.word	0x000000ff
        /*0194*/ 	.word	0x00000080
        /*0198*/ 	.short	0x0100
        /*019a*/ 	.byte	0x04
	.zero		1


	//   ....[10]....
        /*019c*/ 	.word	0x000006a0
        /*01a0*/ 	.word	0x000000ff
        /*01a4*/ 	.word	0x00000028
        /*01a8*/ 	.short	0x0100
        /*01aa*/ 	.byte	0x04
	.zero		1


	//   ....[11]....
        /*01ac*/ 	.word	0x000006b0
        /*01b0*/ 	.word	0x000000ff
        /*01b4*/ 	.word	0x00000088
        /*01b8*/ 	.short	0x0100
        /*01ba*/ 	.byte	0x04
	.zero		1


	//   ....[12]....
        /*01bc*/ 	.word	0x000006c0
        /*01c0*/ 	.word	0x000000ff
        /*01c4*/ 	.word	0x00000030
        /*01c8*/ 	.short	0x0100
        /*01ca*/ 	.byte	0x04
	.zero		1


	//   ....[13]....
        /*01cc*/ 	.word	0x000006d0
        /*01d0*/ 	.word	0x000000ff
        /*01d4*/ 	.word	0x00000090
        /*01d8*/ 	.short	0x0100
        /*01da*/ 	.byte	0x04
	.zero		1


	//   ....[14]....
        /*01dc*/ 	.word	0x000006e0
        /*01e0*/ 	.word	0x000000ff
        /*01e4*/ 	.word	0x00000038
        /*01e8*/ 	.short	0x0100
        /*01ea*/ 	.byte	0x04
	.zero		1


	//   ....[15]....
        /*01ec*/ 	.word	0x000006f0
        /*01f0*/ 	.word	0x000000ff
        /*01f4*/ 	.word	0x00000098
        /*01f8*/ 	.short	0x0100
        /*01fa*/ 	.byte	0x04
	.zero		1


	//   ....[16]....
        /*01fc*/ 	.word	0x00000700
        /*0200*/ 	.word	0x000000ff
        /*0204*/ 	.word	0x00000040
        /*0208*/ 	.short	0x0100
        /*020a*/ 	.byte	0x04
	.zero		1


	//   ....[17]....
        /*020c*/ 	.word	0x00000710
        /*0210*/ 	.word	0x000000ff
        /*0214*/ 	.word	0x000000a0
        /*0218*/ 	.short	0x0100
        /*021a*/ 	.byte	0x04
	.zero		1


	//   ....[18]....
        /*021c*/ 	.word	0x00000720
        /*0220*/ 	.word	0x000000ff
        /*0224*/ 	.word	0x00000048
        /*0228*/ 	.short	0x0100
        /*022a*/ 	.byte	0x04
	.zero		1


	//   ....[19]....
        /*022c*/ 	.word	0x00000730
        /*0230*/ 	.word	0x000000ff
        /*0234*/ 	.word	0x000000a8
        /*0238*/ 	.short	0x0100
        /*023a*/ 	.byte	0x04
	.zero		1


	//   ....[20]....
        /*023c*/ 	.word	0x00000740
        /*0240*/ 	.word	0x000000ff
        /*0244*/ 	.word	0x00000050
        /*0248*/ 	.short	0x0100
        /*024a*/ 	.byte	0x04
	.zero		1


	//   ....[21]....
        /*024c*/ 	.word	0x00000750
        /*0250*/ 	.word	0x000000ff
        /*0254*/ 	.word	0x000000b0
        /*0258*/ 	.short	0x0100
        /*025a*/ 	.byte	0x04
	.zero		1


	//   ....[22]....
        /*025c*/ 	.word	0x00000760
        /*0260*/ 	.word	0x000000ff
        /*0264*/ 	.word	0x00000058
        /*0268*/ 	.short	0x0100
        /*026a*/ 	.byte	0x04
	.zero		1


	//   ....[23]....
        /*026c*/ 	.word	0x00000770
        /*0270*/ 	.word	0x000000ff
        /*0274*/ 	.word	0x000000b8
        /*0278*/ 	.short	0x0100
        /*027a*/ 	.byte	0x04
	.zero		1


	//   ....[24]....
        /*027c*/ 	.word	0x000008b0
        /*0280*/ 	.word	0x000000ff
        /*0284*/ 	.word	0x000000c0
        /*0288*/ 	.short	0x0100
        /*028a*/ 	.byte	0x04
	.zero		1


	//   ....[25]....
        /*028c*/ 	.word	0x000008c0
        /*0290*/ 	.word	0x000000ff
        /*0294*/ 	.word	0x000000e0
        /*0298*/ 	.short	0x0100
        /*029a*/ 	.byte	0x04
	.zero		1


	//   ....[26]....
        /*029c*/ 	.word	0x000008d0
        /*02a0*/ 	.word	0x000000ff
        /*02a4*/ 	.word	0x000000c8
        /*02a8*/ 	.short	0x0100
        /*02aa*/ 	.byte	0x04
	.zero		1


	//   ....[27]....
        /*02ac*/ 	.word	0x000008e0
        /*02b0*/ 	.word	0x000000ff
        /*02b4*/ 	.word	0x000000e8
        /*02b8*/ 	.short	0x0100
        /*02ba*/ 	.byte	0x04
	.zero		1


	//   ....[28]....
        /*02bc*/ 	.word	0x000008f0
        /*02c0*/ 	.word	0x000000ff
        /*02c4*/ 	.word	0x000000d0
        /*02c8*/ 	.short	0x0100
        /*02ca*/ 	.byte	0x04
	.zero		1


	//   ....[29]....
        /*02cc*/ 	.word	0x00000900
        /*02d0*/ 	.word	0x000000ff
        /*02d4*/ 	.word	0x000000f0
        /*02d8*/ 	.short	0x0100
        /*02da*/ 	.byte	0x04
	.zero		1


	//   ....[30]....
        /*02dc*/ 	.word	0x00000910
        /*02e0*/ 	.word	0x000000ff
        /*02e4*/ 	.word	0x000000d8
        /*02e8*/ 	.short	0x0100
        /*02ea*/ 	.byte	0x04
	.zero		1


	//   ....[31]....
        /*02ec*/ 	.word	0x00000920
        /*02f0*/ 	.word	0x000000ff
        /*02f4*/ 	.word	0x000000f8
        /*02f8*/ 	.short	0x0100
        /*02fa*/ 	.byte	0x04
	.zero		1


	//   ....[32]....
        /*02fc*/ 	.word	0x00000a10
        /*0300*/ 	.word	0x000000ff
        /*0304*/ 	.word	0x00000100
        /*0308*/ 	.short	0x0100
        /*030a*/ 	.byte	0x06
	.zero		1


	//   ....[33]....
        /*030c*/ 	.word	0x00000a20
        /*0310*/ 	.word	0x000000ff
        /*0314*/ 	.word	0x00000108
        /*0318*/ 	.short	0x0100
        /*031a*/ 	.byte	0x06
	.zero		1


	//   ....[34]....
        /*031c*/ 	.word	0x00000b60
        /*0320*/ 	.word	0x000000ff
        /*0324*/ 	.word	0x00000110
        /*0328*/ 	.short	0x0100
        /*032a*/ 	.byte	0x06
	.zero		1


	//   ....[35]....
        /*032c*/ 	.word	0x00000b70
        /*0330*/ 	.word	0x000000ff
        /*0334*/ 	.word	0x00000118
        /*0338*/ 	.short	0x0100
        /*033a*/ 	.byte	0x06
	.zero		1


	//   ....[36]....
        /*033c*/ 	.word	0x00000cc0
        /*0340*/ 	.word	0x000000ff
        /*0344*/ 	.word	0x00000120
        /*0348*/ 	.short	0x0100
        /*034a*/ 	.byte	0x04
	.zero		1


	//   ....[37]....
        /*034c*/ 	.word	0x00000cd0
        /*0350*/ 	.word	0x000000ff
        /*0354*/ 	.word	0x00000130
        /*0358*/ 	.short	0x0100
        /*035a*/ 	.byte	0x04
	.zero		1


	//   ....[38]....
        /*035c*/ 	.word	0x00000ce0
        /*0360*/ 	.word	0x000000ff
        /*0364*/ 	.word	0x00000128
        /*0368*/ 	.short	0x0100
        /*036a*/ 	.byte	0x04
	.zero		1


	//   ....[39]....
        /*036c*/ 	.word	0x00000cf0
        /*0370*/ 	.word	0x000000ff
        /*0374*/ 	.word	0x00000138
        /*0378*/ 	.short	0x0100
        /*037a*/ 	.byte	0x04
	.zero		1


	//   ....[40]....
        /*037c*/ 	.word	0x00001670
        /*0380*/ 	.word	0x000000ff
        /*0384*/ 	.word	0x00000060
        /*0388*/ 	.short	0x010a
        /*038a*/ 	.byte	0x04
	.zero		1


	//   ....[41]....
        /*038c*/ 	.word	0x00001990
        /*0390*/ 	.word	0x000000ff
        /*0394*/ 	.word	0x00000060
        /*0398*/ 	.short	0x010a
        /*039a*/ 	.byte	0x11
	.zero		1


	//   ....[42]....
        /*039c*/ 	.word	0x00001b00
        /*03a0*/ 	.word	0x000000ff
        /*03a4*/ 	.word	0x00000060
        /*03a8*/ 	.short	0x010a
        /*03aa*/ 	.byte	0x08
	.zero		1


	//   ....[43]....
        /*03ac*/ 	.word	0x00001d80
        /*03b0*/ 	.word	0x000000ff
        /*03b4*/ 	.word	0x00000108
        /*03b8*/ 	.short	0x0101
        /*03ba*/ 	.byte	0x2d
	.zero		1


	//   ....[44]....
        /*03bc*/ 	.word	0x00001db0
        /*03c0*/ 	.word	0x000000ff
        /*03c4*/ 	.word	0x00000060
        /*03c8*/ 	.short	0x010a
        /*03ca*/ 	.byte	0x04
	.zero		1


	//   ....[45]....
        /*03cc*/ 	.word	0x000020a0
        /*03d0*/ 	.word	0x000000ff
        /*03d4*/ 	.word	0x00000060
        /*03d8*/ 	.short	0x010a
        /*03da*/ 	.byte	0x09
	.zero		1


	//   ....[46]....
        /*03dc*/ 	.word	0x00002210
        /*03e0*/ 	.word	0x000000ff
        /*03e4*/ 	.word	0x00000060
        /*03e8*/ 	.short	0x010a
        /*03ea*/ 	.byte	0x08
	.zero		1


	//   ....[47]....
        /*03ec*/ 	.word	0x000024e0
        /*03f0*/ 	.word	0x000000ff
        /*03f4*/ 	.word	0x00000110
        /*03f8*/ 	.short	0x010a
        /*03fa*/ 	.byte	0x2d
	.zero		1


	//   ....[48]....
        /*03fc*/ 	.word	0x000025a0
        /*0400*/ 	.word	0x000000ff
        /*0404*/ 	.word	0x00000000
        /*0408*/ 	.short	0x0101
        /*040a*/ 	.byte	0x04
	.zero		1


	//   ....[49]....
        /*040c*/ 	.word	0x00002ba0
        /*0410*/ 	.word	0x000000ff
        /*0414*/ 	.word	0x00000000
        /*0418*/ 	.short	0x010a
        /*041a*/ 	.byte	0x04
	.zero		1


	//   ....[50]....
        /*041c*/ 	.word	0x00002c40
        /*0420*/ 	.word	0x000000ff
        /*0424*/ 	.word	0x00000000
        /*0428*/ 	.short	0x010a
        /*042a*/ 	.byte	0x05
	.zero		1


	//   ....[51]....
        /*042c*/ 	.word	0x00002ce0
        /*0430*/ 	.word	0x000000ff
        /*0434*/ 	.word	0x00000000
        /*0438*/ 	.short	0x010a
        /*043a*/ 	.byte	0x05
	.zero		1


	//   ....[52]....
        /*043c*/ 	.word	0x00002d80
        /*0440*/ 	.word	0x000000ff
        /*0444*/ 	.word	0x00000000
        /*0448*/ 	.short	0x010a
        /*044a*/ 	.byte	0x05
	.zero		1


	//   ....[53]....
        /*044c*/ 	.word	0x00002e20
        /*0450*/ 	.word	0x000000ff
        /*0454*/ 	.word	0x00000000
        /*0458*/ 	.short	0x010a
        /*045a*/ 	.byte	0x05
	.zero		1


	//   ....[54]....
        /*045c*/ 	.word	0x00002ec0
        /*0460*/ 	.word	0x000000ff
        /*0464*/ 	.word	0x00000000
        /*0468*/ 	.short	0x010a
        /*046a*/ 	.byte	0x05
	.zero		1


	//   ....[55]....
        /*046c*/ 	.word	0x00002f60
        /*0470*/ 	.word	0x000000ff
        /*0474*/ 	.word	0x00000000
        /*0478*/ 	.short	0x010a
        /*047a*/ 	.byte	0x05
	.zero		1


	//   ....[56]....
        /*047c*/ 	.word	0x00003000
        /*0480*/ 	.word	0x000000ff
        /*0484*/ 	.word	0x00000000
        /*0488*/ 	.short	0x010a
        /*048a*/ 	.byte	0x05
	.zero		1


	//   ....[57]....
        /*048c*/ 	.word	0x000030a0
        /*0490*/ 	.word	0x000000ff
        /*0494*/ 	.word	0x00000000
        /*0498*/ 	.short	0x010a
        /*049a*/ 	.byte	0x05
	.zero		1


	//   ....[58]....
        /*049c*/ 	.word	0x00003140
        /*04a0*/ 	.word	0x000000ff
        /*04a4*/ 	.word	0x00000000
        /*04a8*/ 	.short	0x010a
        /*04aa*/ 	.byte	0x05
	.zero		1


	//   ....[59]....
        /*04ac*/ 	.word	0x000031e0
        /*04b0*/ 	.word	0x000000ff
        /*04b4*/ 	.word	0x00000000
        /*04b8*/ 	.short	0x010a
        /*04ba*/ 	.byte	0x05
	.zero		1


	//   ....[60]....
        /*04bc*/ 	.word	0x00003290
        /*04c0*/ 	.word	0x00000000
        /*04c4*/ 	.word	0x00000000
        /*04c8*/ 	.short	0x010a
        /*04ca*/ 	.byte	0xff
	.zero		1


	//   ....[61]....
        /*04cc*/ 	.word	0x000033e0
        /*04d0*/ 	.word	0x000000ff
        /*04d4*/ 	.word	0x00000118
        /*04d8*/ 	.short	0x010a
        /*04da*/ 	.byte	0x04
	.zero		1


	//   ....[62]....
        /*04dc*/ 	.word	0x00003480
        /*04e0*/ 	.word	0x000000ff
        /*04e4*/ 	.word	0x00000110
        /*04e8*/ 	.short	0x010a
        /*04ea*/ 	.byte	0x04
	.zero		1


	//   ....[63]....
        /*04ec*/ 	.word	0x00003520
        /*04f0*/ 	.word	0x000000ff
        /*04f4*/ 	.word	0x00000000
        /*04f8*/ 	.short	0x0101
        /*04fa*/ 	.byte	0x05
	.zero		1


	//   ....[64]....
        /*04fc*/ 	.word	0x00003560
        /*0500*/ 	.word	0x000000ff
        /*0504*/ 	.word	0x00000118
        /*0508*/ 	.short	0x0106
        /*050a*/ 	.byte	0x04
	.zero		1


	//   ....[65]....
        /*050c*/ 	.word	0x000035a0
        /*0510*/ 	.word	0x00000000
        /*0514*/ 	.word	0x00000118
        /*0518*/ 	.short	0x010a
        /*051a*/ 	.byte	0xff
	.zero		1


	//   ....[66]....
        /*051c*/ 	.word	0x00003ad0
        /*0520*/ 	.word	0x000000ff
        /*0524*/ 	.word	0x00000110
        /*0528*/ 	.short	0x010a
        /*052a*/ 	.byte	0x12
	.zero		1


	//   ....[67]....
        /*052c*/ 	.word	0x00003b80
        /*0530*/ 	.word	0x000000ff
        /*0534*/ 	.word	0x00000000
        /*0538*/ 	.short	0x0101
        /*053a*/ 	.byte	0x17
	.zero		1


	//   ....[68]....
        /*053c*/ 	.word	0x00003b90
        /*0540*/ 	.word	0x000000ff
        /*0544*/ 	.word	0x00000130
        /*0548*/ 	.short	0x010a
        /*054a*/ 	.byte	0x16
	.zero		1


	//   ....[69]....
        /*054c*/ 	.word	0x00003c50
        /*0550*/ 	.word	0x000000ff
        /*0554*/ 	.word	0x00000000
        /*0558*/ 	.short	0x010a
        /*055a*/ 	.byte	0x04
	.zero		1


	//   ....[70]....
        /*055c*/ 	.word	0x00003c90
        /*0560*/ 	.word	0x000000ff
        /*0564*/ 	.word	0x00000000
        /*0568*/ 	.short	0x010a
        /*056a*/ 	.byte	0x10
	.zero		1


	//   ....[71]....
        /*056c*/ 	.word	0x00003dd0
        /*0570*/ 	.word	0x000000ff
        /*0574*/ 	.word	0x00000000
        /*0578*/ 	.short	0x010a
        /*057a*/ 	.byte	0x04
	.zero		1


	//   ....[72]....
        /*057c*/ 	.word	0x00004020
        /*0580*/ 	.word	0x000000ff
        /*0584*/ 	.word	0x00000000
        /*0588*/ 	.short	0x010a
        /*058a*/ 	.byte	0x04
	.zero		1


	//   ....[73]....
        /*058c*/ 	.word	0x000040b0
        /*0590*/ 	.word	0x000000ff
        /*0594*/ 	.word	0x00000000
        /*0598*/ 	.short	0x010a
        /*059a*/ 	.byte	0x04
	.zero		1


	//   ....[74]....
        /*059c*/ 	.word	0x00004680
        /*05a0*/ 	.word	0x000000ff
        /*05a4*/ 	.word	0x00000110
        /*05a8*/ 	.short	0x010a
        /*05aa*/ 	.byte	0x14
	.zero		1


	//   ....[75]....
        /*05ac*/ 	.word	0x00004720
        /*05b0*/ 	.word	0x000000ff
        /*05b4*/ 	.word	0x00000000
        /*05b8*/ 	.short	0x0101
        /*05ba*/ 	.byte	0x2f
	.zero		1


	//   ....[76]....
        /*05bc*/ 	.word	0x00004c70
        /*05c0*/ 	.word	0x000000ff
        /*05c4*/ 	.word	0x00000108
        /*05c8*/ 	.short	0x010a
        /*05ca*/ 	.byte	0x14
	.zero		1


	//   ....[77]....
        /*05cc*/ 	.word	0x00004e10
        /*05d0*/ 	.word	0x000000ff
        /*05d4*/ 	.word	0x000000e0
        /*05d8*/ 	.short	0x010a
        /*05da*/ 	.byte	0x14
	.zero		1


	//   ....[78]....
        /*05dc*/ 	.word	0x000050e0
        /*05e0*/ 	.word	0x000000ff
        /*05e4*/ 	.word	0x000000c0
        /*05e8*/ 	.short	0x010b
        /*05ea*/ 	.byte	0x14
	.zero		1


	//   ....[79]....
        /*05ec*/ 	.word	0x000050f0
        /*05f0*/ 	.word	0x000000ff
        /*05f4*/ 	.word	0x00000000
        /*05f8*/ 	.short	0x0101
        /*05fa*/ 	.byte	0x35
	.zero		1


	//   ....[80]....
        /*05fc*/ 	.word	0x00005110
        /*0600*/ 	.word	0x000000ff
        /*0604*/ 	.word	0x000000e8
        /*0608*/ 	.short	0x010a
        /*060a*/ 	.byte	0x14
	.zero		1


	//   ....[81]....
        /*060c*/ 	.word	0x00005260
        /*0610*/ 	.word	0x000000ff
        /*0614*/ 	.word	0x000000c8
        /*0618*/ 	.short	0x010b
        /*061a*/ 	.byte	0x14
	.zero		1


	//   ....[82]....
        /*061c*/ 	.word	0x00005270
        /*0620*/ 	.word	0x000000ff
        /*0624*/ 	.word	0x00000000
        /*0628*/ 	.short	0x0101
        /*062a*/ 	.byte	0x32
	.zero		1


	//   ....[83]....
        /*062c*/ 	.word	0x00005290
        /*0630*/ 	.word	0x000000ff
        /*0634*/ 	.word	0x000000f0
        /*0638*/ 	.short	0x010a
        /*063a*/ 	.byte	0x14
	.zero		1


	//   ....[84]....
        /*063c*/ 	.word	0x00005400
        /*0640*/ 	.word	0x000000ff
        /*0644*/ 	.word	0x000000d0
        /*0648*/ 	.short	0x010b
        /*064a*/ 	.byte	0x14
	.zero		1


	//   ....[85]....
        /*064c*/ 	.word	0x00005410
        /*0650*/ 	.word	0x000000ff
        /*0654*/ 	.word	0x00000000
        /*0658*/ 	.short	0x0101
        /*065a*/ 	.byte	0x31
	.zero		1


	//   ....[86]....
        /*065c*/ 	.word	0x00005420
        /*0660*/ 	.word	0x000000ff
        /*0664*/ 	.word	0x000000f8
        /*0668*/ 	.short	0x010a
        /*066a*/ 	.byte	0x14
	.zero		1


	//   ....[87]....
        /*066c*/ 	.word	0x000055d0
        /*0670*/ 	.word	0x000000ff
        /*0674*/ 	.word	0x000000d8
        /*0678*/ 	.short	0x010b
        /*067a*/ 	.byte	0x14
	.zero		1


	//   ....[88]....
        /*067c*/ 	.word	0x000055e0
        /*0680*/ 	.word	0x000000ff
        /*0684*/ 	.word	0x00000000
        /*0688*/ 	.short	0x0101
        /*068a*/ 	.byte	0x30
	.zero		1


	//   ....[89]....
        /*068c*/ 	.word	0x00005610
        /*0690*/ 	.word	0x000000ff
        /*0694*/ 	.word	0x000000e0
        /*0698*/ 	.short	0x010a
        /*069a*/ 	.byte	0x14
	.zero		1


	//   ....[90]....
        /*069c*/ 	.word	0x00005630
        /*06a0*/ 	.word	0x000000ff
        /*06a4*/ 	.word	0x000000e8
        /*06a8*/ 	.short	0x010a
        /*06aa*/ 	.byte	0x14
	.zero		1


	//   ....[91]....
        /*06ac*/ 	.word	0x00005650
        /*06b0*/ 	.word	0x000000ff
        /*06b4*/ 	.word	0x000000f0
        /*06b8*/ 	.short	0x010a
        /*06ba*/ 	.byte	0x14
	.zero		1


	//   ....[92]....
        /*06bc*/ 	.word	0x00005690
        /*06c0*/ 	.word	0x00000000
        /*06c4*/ 	.word	0x000000f8
        /*06c8*/ 	.short	0x010a
        /*06ca*/ 	.byte	0xff
	.zero		1


	//   ....[93]....
        /*06cc*/ 	.word	0x00005a10
        /*06d0*/ 	.word	0x000000ff
        /*06d4*/ 	.word	0x00000110
        /*06d8*/ 	.short	0x010a
        /*06da*/ 	.byte	0x31
	.zero		1


	//   ....[94]....
        /*06dc*/ 	.word	0x00005ae0
        /*06e0*/ 	.word	0x000000ff
        /*06e4*/ 	.word	0x00000000
        /*06e8*/ 	.short	0x0101
        /*06ea*/ 	.byte	0x04
	.zero		1


	//   ....[95]....
        /*06ec*/ 	.word	0x00006760
        /*06f0*/ 	.word	0x000000ff
        /*06f4*/ 	.word	0x000000c0
        /*06f8*/ 	.short	0x010a
        /*06fa*/ 	.byte	0x31
	.zero		1


	//   ....[96]....
        /*06fc*/ 	.word	0x00006810
        /*0700*/ 	.word	0x00000038
        /*0704*/ 	.word	0x00000120
        /*0708*/ 	.short	0x010a
        /*070a*/ 	.byte	0xff
	.zero		1


	//   ....[97]....
        /*070c*/ 	.word	0x00006a20
        /*0710*/ 	.word	0x000000ff
        /*0714*/ 	.word	0x000000c0
        /*0718*/ 	.short	0x010a
        /*071a*/ 	.byte	0x31
	.zero		1


	//   ....[98]....
        /*071c*/ 	.word	0x00006b10
        /*0720*/ 	.word	0x00000038
        /*0724*/ 	.word	0x00000120
        /*0728*/ 	.short	0x010a
        /*072a*/ 	.byte	0xff
	.zero		1


	//   ....[99]....
        /*072c*/ 	.word	0x00007610
        /*0730*/ 	.word	0x00000000
        /*0734*/ 	.word	0x00000000
        /*0738*/ 	.short	0x0101
        /*073a*/ 	.byte	0xff
	.zero		1


	//   ....[100]....
        /*073c*/ 	.word	0x00007620
        /*0740*/ 	.word	0x00000002
        /*0744*/ 	.word	0x000000c0
        /*0748*/ 	.short	0x010a
        /*074a*/ 	.byte	0xff
	.zero		1


	//   ....[101]....
        /*074c*/ 	.word	0x00007700
        /*0750*/ 	.word	0x00000002
        /*0754*/ 	.word	0x000000c0
        /*0758*/ 	.short	0x010a
        /*075a*/ 	.byte	0xff
	.zero		1


	//   ....[102]....
        /*075c*/ 	.word	0x00008290
        /*0760*/ 	.word	0x00000000
        /*0764*/ 	.word	0x00000000
        /*0768*/ 	.short	0x0101
        /*076a*/ 	.byte	0xff
	.zero		1


	//   ....[103]....
        /*076c*/ 	.word	0x000082b0
        /*0770*/ 	.word	0x00000006
        /*0774*/ 	.word	0x000000c0
        /*0778*/ 	.short	0x010a
        /*077a*/ 	.byte	0xff
	.zero		1


	//   ....[104]....
        /*077c*/ 	.word	0x00008380
        /*0780*/ 	.word	0x00000006
        /*0784*/ 	.word	0x000000c0
        /*0788*/ 	.short	0x010a
        /*078a*/ 	.byte	0xff
	.zero		1


	//   ....[105]....
        /*078c*/ 	.word	0x00008f00
        /*0790*/ 	.word	0x00000000
        /*0794*/ 	.word	0x00000000
        /*0798*/ 	.short	0x0101
        /*079a*/ 	.byte	0xff
	.zero		1


	//   ....[106]....
        /*079c*/ 	.word	0x00008f20
        /*07a0*/ 	.word	0x00000002
        /*07a4*/ 	.word	0x000000c0
        /*07a8*/ 	.short	0x010a
        /*07aa*/ 	.byte	0xff
	.zero		1


	//   ....[107]....
        /*07ac*/ 	.word	0x00008ff0
        /*07b0*/ 	.word	0x00000002
        /*07b4*/ 	.word	0x000000c0
        /*07b8*/ 	.short	0x010a
        /*07ba*/ 	.byte	0xff
	.zero		1


	//   ....[108]....
        /*07bc*/ 	.word	0x00009410
        /*07c0*/ 	.word	0x000000ff
        /*07c4*/ 	.word	0x00000000
        /*07c8*/ 	.short	0x0101
        /*07ca*/ 	.byte	0x04
	.zero		1


	//   ....[109]....
        /*07cc*/ 	.word	0x00009be0
        /*07d0*/ 	.word	0x00000000
        /*07d4*/ 	.word	0x00000000
        /*07d8*/ 	.short	0x0101
        /*07da*/ 	.byte	0xff
	.zero		1


	//   ....[110]....
        /*07dc*/ 	.word	0x00009e60
        /*07e0*/ 	.word	0x000000ff
        /*07e4*/ 	.word	0x00000000
        /*07e8*/ 	.short	0x0101
        /*07ea*/ 	.byte	0x04
	.zero		1


	//   ....[111]....
        /*07ec*/ 	.word	0x00009e90
        /*07f0*/ 	.word	0x00000000
        /*07f4*/ 	.word	0x00000060
        /*07f8*/ 	.short	0x010a
        /*07fa*/ 	.byte	0xff
	.zero		1


	//   ....[112]....
        /*07fc*/ 	.word	0x00009ef0
        /*0800*/ 	.word	0x00000000
        /*0804*/ 	.word	0x00000060
        /*0808*/ 	.short	0x010a
        /*080a*/ 	.byte	0xff
	.zero		1


	//   ....[113]....
        /*080c*/ 	.word	0x00009f50
        /*0810*/ 	.word	0x00000000
        /*0814*/ 	.word	0x00000110
        /*0818*/ 	.short	0x010a
        /*081a*/ 	.byte	0xff
	.zero		1


	//   ....[114]....
        /*081c*/ 	.word	0x00009fb0
        /*0820*/ 	.word	0x00000000
        /*0824*/ 	.word	0x00000000
        /*0828*/ 	.short	0x010a
        /*082a*/ 	.byte	0xff
	.zero		1


	//   ....[115]....
        /*082c*/ 	.word	0x0000a010
        /*0830*/ 	.word	0x00000000
        /*0834*/ 	.word	0x00000000
        /*0838*/ 	.short	0x010a
        /*083a*/ 	.byte	0xff
	.zero		1


	//   ....[116]....
        /*083c*/ 	.word	0x0000a070
        /*0840*/ 	.word	0x00000000
        /*0844*/ 	.word	0x00000000
        /*0848*/ 	.short	0x010a
        /*084a*/ 	.byte	0xff
	.zero		1


	//   ....[117]....
        /*084c*/ 	.word	0x0000a0d0
        /*0850*/ 	.word	0x00000000
        /*0854*/ 	.word	0x00000000
        /*0858*/ 	.short	0x010a
        /*085a*/ 	.byte	0xff
	.zero		1


	//   ....[118]....
        /*085c*/ 	.word	0x0000a130
        /*0860*/ 	.word	0x00000000
        /*0864*/ 	.word	0x00000000
        /*0868*/ 	.short	0x010a
        /*086a*/ 	.byte	0xff
	.zero		1


	//   ....[119]....
        /*086c*/ 	.word	0x0000a190
        /*0870*/ 	.word	0x00000000
        /*0874*/ 	.word	0x00000000
        /*0878*/ 	.short	0x010a
        /*087a*/ 	.byte	0xff
	.zero		1


	//   ....[120]....
        /*087c*/ 	.word	0x0000a1f0
        /*0880*/ 	.word	0x00000000
        /*0884*/ 	.word	0x00000000
        /*0888*/ 	.short	0x010a
        /*088a*/ 	.byte	0xff
	.zero		1


	//   ....[121]....
        /*088c*/ 	.word	0x0000a250
        /*0890*/ 	.word	0x00000000
        /*0894*/ 	.word	0x00000000
        /*0898*/ 	.short	0x010a
        /*089a*/ 	.byte	0xff
	.zero		1


	//   ....[122]....
        /*089c*/ 	.word	0x0000a2b0
        /*08a0*/ 	.word	0x00000000
        /*08a4*/ 	.word	0x00000000
        /*08a8*/ 	.short	0x010a
        /*08aa*/ 	.byte	0xff
	.zero		1


	//   ....[123]....
        /*08ac*/ 	.word	0x0000a310
        /*08b0*/ 	.word	0x00000000
        /*08b4*/ 	.word	0x00000000
        /*08b8*/ 	.short	0x010a
        /*08ba*/ 	.byte	0xff
	.zero		1


	//   ....[124]....
        /*08bc*/ 	.word	0x0000a370
        /*08c0*/ 	.word	0x00000000
        /*08c4*/ 	.word	0x00000000
        /*08c8*/ 	.short	0x010a
        /*08ca*/ 	.byte	0xff
	.zero		1


	//   ....[125]....
        /*08cc*/ 	.word	0x0000a3d0
        /*08d0*/ 	.word	0x00000004
        /*08d4*/ 	.word	0x00000118
        /*08d8*/ 	.short	0x010a
        /*08da*/ 	.byte	0xff
	.zero		1


	//   ....[126]....
        /*08dc*/ 	.word	0x0000a430
        /*08e0*/ 	.word	0x00000004
        /*08e4*/ 	.word	0x00000110
        /*08e8*/ 	.short	0x010a
        /*08ea*/ 	.byte	0xff
	.zero		1


	//   ....[127]....
        /*08ec*/ 	.word	0x0000a490
        /*08f0*/ 	.word	0x00000000
        /*08f4*/ 	.word	0x00000110
        /*08f8*/ 	.short	0x010a
        /*08fa*/ 	.byte	0xff
	.zero		1


	//   ....[128]....
        /*08fc*/ 	.word	0x0000a4f0
        /*0900*/ 	.word	0x00000004
        /*0904*/ 	.word	0x00000130
        /*0908*/ 	.short	0x010a
        /*090a*/ 	.byte	0xff
	.zero		1


	//   ....[129]....
        /*090c*/ 	.word	0x0000a550
        /*0910*/ 	.word	0x00000000
        /*0914*/ 	.word	0x00000000
        /*0918*/ 	.short	0x010a
        /*091a*/ 	.byte	0xff
	.zero		1


	//   ....[130]....
        /*091c*/ 	.word	0x0000a5b0
        /*0920*/ 	.word	0x00000000
        /*0924*/ 	.word	0x00000000
        /*0928*/ 	.short	0x010a
        /*092a*/ 	.byte	0xff
	.zero		1


	//   ....[131]....
        /*092c*/ 	.word	0x0000a610
        /*0930*/ 	.word	0x00000000
        /*0934*/ 	.word	0x00000000
        /*0938*/ 	.short	0x010a
        /*093a*/ 	.byte	0xff
	.zero		1


	//   ....[132]....
        /*093c*/ 	.word	0x0000a670
        /*0940*/ 	.word	0x00000000
        /*0944*/ 	.word	0x00000110
        /*0948*/ 	.short	0x010a
        /*094a*/ 	.byte	0xff
	.zero		1


	//   ....[133]....
        /*094c*/ 	.word	0x0000a6d0
        /*0950*/ 	.word	0x00000000
        /*0954*/ 	.word	0x00000108
        /*0958*/ 	.short	0x010a
        /*095a*/ 	.byte	0xff
	.zero		1


	//   ....[134]....
        /*095c*/ 	.word	0x0000a730
        /*0960*/ 	.word	0x00000002
        /*0964*/ 	.word	0x000000e0
        /*0968*/ 	.short	0x010a
        /*096a*/ 	.byte	0xff
	.zero		1


	//   ....[135]....
        /*096c*/ 	.word	0x0000a790
        /*0970*/ 	.word	0x00000002
        /*0974*/ 	.word	0x000000e8
        /*0978*/ 	.short	0x010a
        /*097a*/ 	.byte	0xff
	.zero		1


	//   ....[136]....
        /*097c*/ 	.word	0x0000a7f0
        /*0980*/ 	.word	0x00000002
        /*0984*/ 	.word	0x000000f0
        /*0988*/ 	.short	0x010a
        /*098a*/ 	.byte	0xff
	.zero		1


	//   ....[137]....
        /*098c*/ 	.word	0x0000a850
        /*0990*/ 	.word	0x00000000
        /*0994*/ 	.word	0x000000f8
        /*0998*/ 	.short	0x010a
        /*099a*/ 	.byte	0xff
	.zero		1


	//   ....[138]....
        /*099c*/ 	.word	0x0000a8b0
        /*09a0*/ 	.word	0x00000000
        /*09a4*/ 	.word	0x000000e0
        /*09a8*/ 	.short	0x010a
        /*09aa*/ 	.byte	0xff
	.zero		1


	//   ....[139]....
        /*09ac*/ 	.word	0x0000a910
        /*09b0*/ 	.word	0x00000000
        /*09b4*/ 	.word	0x000000e8
        /*09b8*/ 	.short	0x010a
        /*09ba*/ 	.byte	0xff
	.zero		1


	//   ....[140]....
        /*09bc*/ 	.word	0x0000a970
        /*09c0*/ 	.word	0x00000000
        /*09c4*/ 	.word	0x000000f0
        /*09c8*/ 	.short	0x010a
        /*09ca*/ 	.byte	0xff
	.zero		1


	//   ....[141]....
        /*09cc*/ 	.word	0x0000a9d0
        /*09d0*/ 	.word	0x00000000
        /*09d4*/ 	.word	0x00000110
        /*09d8*/ 	.short	0x010a
        /*09da*/ 	.byte	0xff
	.zero		1


	//   ....[142]....
        /*09dc*/ 	.word	0x0000aa30
        /*09e0*/ 	.word	0x00000002
        /*09e4*/ 	.word	0x000000c0
        /*09e8*/ 	.short	0x010a
        /*09ea*/ 	.byte	0xff
	.zero		1


	//   ....[143]....
        /*09ec*/ 	.word	0x0000aa80
        /*09f0*/ 	.word	0x00000038
        /*09f4*/ 	.word	0x00000120
        /*09f8*/ 	.short	0x010a
        /*09fa*/ 	.byte	0xff
	.zero		1


	//   ....[144]....
        /*09fc*/ 	.word	0x0000aad0
        /*0a00*/ 	.word	0x00000002
        /*0a04*/ 	.word	0x000000c0
        /*0a08*/ 	.short	0x010a
        /*0a0a*/ 	.byte	0xff
	.zero		1


	//   ....[145]....
        /*0a0c*/ 	.word	0x0000ab20
        /*0a10*/ 	.word	0x00000006
        /*0a14*/ 	.word	0x000000c0
        /*0a18*/ 	.short	0x010a
        /*0a1a*/ 	.byte	0xff
	.zero		1


	//   ....[146]....
        /*0a1c*/ 	.word	0x0000ab70
        /*0a20*/ 	.word	0x00000002
        /*0a24*/ 	.word	0x000000c0
        /*0a28*/ 	.short	0x010a
        /*0a2a*/ 	.byte	0xff
	.zero		1


	//----- nvinfo : EIATTR_NUM_MBARRIERS
	.align		4
.L_47:
        /*0a2c*/ 	.byte	0x03, 0x38
        /*0a2e*/ 	.short	0x0028


	//----- nvinfo : EIATTR_EXIT_INSTR_OFFSETS
	.align		4
        /*0a30*/ 	.byte	0x04, 0x1c
        /*0a32*/ 	.short	(.L_49 - .L_48)


	//   ....[0]....
.L_48:
        /*0a34*/ 	.word	0x000032c0


	//   ....[1]....
        /*0a38*/ 	.word	0x00003570


	//   ....[2]....
        /*0a3c*/ 	.word	0x000035d0


	//   ....[3]....
        /*0a40*/ 	.word	0x00004320


	//   ....[4]....
        /*0a44*/ 	.word	0x000056c0


	//   ....[5]....
        /*0a48*/ 	.word	0x00005700


	//   ....[6]....
        /*0a4c*/ 	.word	0x00009d40


	//   ....[7]....
        /*0a50*/ 	.word	0x00009dc0


	//   ....[8]....
        /*0a54*/ 	.word	0x00009df0


	//   ....[9]....
        /*0a58*/ 	.word	0x00009e70


	//----- nvinfo : EIATTR_MAX_THREADS
	.align		4
.L_49:
        /*0a5c*/ 	.byte	0x04, 0x05
        /*0a5e*/ 	.short	(.L_51 - .L_50)
.L_50:
        /*0a60*/ 	.word	0x00000100
        /*0a64*/ 	.word	0x00000001
        /*0a68*/ 	.word	0x00000001


	//----- nvinfo : EIATTR_CRS_STACK_SIZE
	.align		4
.L_51:
        /*0a6c*/ 	.byte	0x04, 0x1e
        /*0a6e*/ 	.short	(.L_53 - .L_52)
.L_52:
        /*0a70*/ 	.word	0x00000000


	//----- nvinfo : EIATTR_CBANK_PARAM_SIZE
	.align		4
.L_53:
        /*0a74*/ 	.byte	0x03, 0x19
        /*0a76*/ 	.short	0x0900


	//----- nvinfo : EIATTR_PARAM_CBANK
	.align		4
        /*0a78*/ 	.byte	0x04, 0x0a
        /*0a7a*/ 	.short	(.L_55 - .L_54)
	.align		4
.L_54:
        /*0a7c*/ 	.word	index@(.nv.constant0._ZN7cutlass13device_kernelINS_4conv6kernel13ConvUniversalINS1_16ConvProblemShapeILNS1_8OperatorE1ELi3EEENS1_10collective14CollectiveConvINS1_47MainloopSm100TmaUmmaWarpSpecializedImplicitGemmILS5_1ELi12ELi3ELi1ELi2EN4cute5tupleIJNSA_1CILi1EEESD_SD_EEEEENSB_IJNSC_ILi128EEESG_NSB_IJNSC_ILi32EEEEEEEEENS_10bfloat16_tESK_NSA_8TiledMMAINSA_8MMA_AtomIJNSA_20SM100_MMA_F16BF16_SSISK_SK_fLi128ELi128ELNSA_4UMMA5MajorE0ELSP_1ELNSO_7ScaleInE0ELSQ_0EEEEEENSA_6LayoutISE_NSB_IJNSC_ILi0EEESU_SU_EEEEENSB_IJNSA_10UnderscoreESX_SX_EEEEENS7_6detail27Sm100ImplicitGemmTileTraitsINSA_20SM90_TMA_LOAD_IM2COLENSA_14ComposedLayoutINSA_7SwizzleILi2ELi4ELi3EEENSA_18smem_ptr_flag_bitsILi16EEENST_INSB_IJNSC_ILi8EEESH_EEENSB_IJSH_SD_EEEEEEEvEENS11_INSA_13SM90_TMA_LOADENS13_INS14_ILi3ELi4ELi3EEES17_NST_INSB_IJNSC_ILi64EEES18_EEENSB_IJSD_S1G_EEEEEEEvEEEENS_8epilogue10collective18CollectiveEpilogueINS1N_23Sm100TmaWarpSpecializedILi4ELi2ELi32ELb1ELb0EEEJSJ_NSB_IJNST_ISG_SD_EENST_ISH_SD_EEEEESK_NSB_IJNSB_IJllllEEESD_SU_EEESK_S1W_NS1N_6fusion15FusionCallbacksIS1R_NS1X_17LinearCombinationISK_fSK_fLNS_15FloatRoundStyleE2EEESJ_S1U_JEEENSA_5SM1004TMEM4LOAD26SM100_TMEM_LOAD_32dp32b32xES12_S1C_NSA_39AutoVectorizingCopyWithAssumedAlignmentILi128EEENSA_21SM90_TMA_STORE_IM2COLES1C_S28_S28_EEEvvEEEEvNT_6ParamsE)
        /*0a80*/ 	.short	0x0380
        /*0a82*/ 	.short	0x0900


	//----- nvinfo : EIATTR_SW_WAR
	.align		4
.L_55:
        /*0a84*/ 	.byte	0x04, 0x36
        /*0a86*/ 	.short	(.L_57 - .L_56)
.L_56:
        /*0a88*/ 	.word	0x00000008
.L_57:


//--------------------- .nv.callgraph             --------------------------
	.section	.nv.callgraph,"",@"SHT_CUDA_CALLGRAPH"
	.align	4
	.sectionentsize	8
	.align		4
        /*0000*/ 	.word	0x00000000
	.align		4
        /*0004*/ 	.word	0xffffffff
	.align		4
        /*0008*/ 	.word	index@(_ZN7cutlass13device_kernelINS_4conv6kernel13ConvUniversalINS1_16ConvProblemShapeILNS1_8OperatorE1ELi3EEENS1_10collective14CollectiveConvINS1_47MainloopSm100TmaUmmaWarpSpecializedImplicitGemmILS5_1ELi12ELi3ELi1ELi2EN4cute5tupleIJNSA_1CILi1EEESD_SD_EEEEENSB_IJNSC_ILi128EEESG_NSB_IJNSC_ILi32EEEEEEEEENS_10bfloat16_tESK_NSA_8TiledMMAINSA_8MMA_AtomIJNSA_20SM100_MMA_F16BF16_SSISK_SK_fLi128ELi128ELNSA_4UMMA5MajorE0ELSP_1ELNSO_7ScaleInE0ELSQ_0EEEEEENSA_6LayoutISE_NSB_IJNSC_ILi0EEESU_SU_EEEEENSB_IJNSA_10UnderscoreESX_SX_EEEEENS7_6detail27Sm100ImplicitGemmTileTraitsINSA_20SM90_TMA_LOAD_IM2COLENSA_14ComposedLayoutINSA_7SwizzleILi2ELi4ELi3EEENSA_18smem_ptr_flag_bitsILi16EEENST_INSB_IJNSC_ILi8EEESH_EEENSB_IJSH_SD_EEEEEEEvEENS11_INSA_13SM90_TMA_LOADENS13_INS14_ILi3ELi4ELi3EEES17_NST_INSB_IJNSC_ILi64EEES18_EEENSB_IJSD_S1G_EEEEEEEvEEEENS_8epilogue10collective18CollectiveEpilogueINS1N_23Sm100TmaWarpSpecializedILi4ELi2ELi32ELb1ELb0EEEJSJ_NSB_IJNST_ISG_SD_EENST_ISH_SD_EEEEESK_NSB_IJNSB_IJllllEEESD_SU_EEESK_S1W_NS1N_6fusion15FusionCallbacksIS1R_NS1X_17LinearCombinationISK_fSK_fLNS_15FloatRoundStyleE2EEESJ_S1U_JEEENSA_5SM1004TMEM4LOAD26SM100_TMEM_LOAD_32dp32b32xES12_S1C_NSA_39AutoVectorizingCopyWithAssumedAlignmentILi128EEENSA_21SM90_TMA_STORE_IM2COLES1C_S28_S28_EEEvvEEEEvNT_6ParamsE)
	.align		4
        /*000c*/ 	.word	index@(__assertfail)
	.align		4
        /*0010*/ 	.word	0x00000000
	.align		4
        /*0014*/ 	.word	0xfffffffe
	.align		4
        /*0018*/ 	.word	0x00000000
	.align		4
        /*001c*/ 	.word	0xfffffffd
	.align		4
        /*0020*/ 	.word	0x00000000
	.align		4
        /*0024*/ 	.word	0xfffffffc


//--------------------- .nv.constant4             --------------------------
	.section	.nv.constant4,"a",@progbits
	.align	8
	.align		8
.nv.constant4:
        /*0000*/ 	.dword	__assertfail
	.align		8
        /*0008*/ 	.dword	__unnamed_1
	.align		8
        /*0010*/ 	.dword	__unnamed_2
	.align		8
        /*0018*/ 	.dword	_ZN39_INTERNAL_aaa7e8ba_4_k_cu_1874f90d_36784cuda3std3__45__cpo5beginE
	.align		8
        /*0020*/ 	.dword	_ZN39_INTERNAL_aaa7e8ba_4_k_cu_1874f90d_36784cuda3std3__45__cpo3endE
	.align		8
        /*0028*/ 	.dword	_ZN39_INTERNAL_aaa7e8ba_4_k_cu_1874f90d_36784cuda3std3__45__cpo6cbeginE
	.align		8
        /*0030*/ 	.dword	_ZN39_INTERNAL_aaa7e8ba_4_k_cu_1874f90d_36784cuda3std3__45__cpo4cendE
	.align		8
        /*0038*/ 	.dword	_ZN39_INTERNAL_aaa7e8ba_4_k_cu_1874f90d_36784cuda3std3__441_GLOBAL__N__aaa7e8ba_4_k_cu_1874f90d_36786ignoreE
	.align		8
        /*0040*/ 	.dword	_ZN39_INTERNAL_aaa7e8ba_4_k_cu_1874f90d_36784cuda3std3__419piecewise_constructE
	.align		8
        /*0048*/ 	.dword	_ZN39_INTERNAL_aaa7e8ba_4_k_cu_1874f90d_36784cuda3std3__48in_placeE
	.align		8
        /*0050*/ 	.dword	_ZN39_INTERNAL_aaa7e8ba_4_k_cu_1874f90d_36784cuda3std6ranges3__45__cpo4swapE
	.align		8
        /*0058*/ 	.dword	_ZN39_INTERNAL_aaa7e8ba_4_k_cu_1874f90d_36784cuda3std6ranges3__45__cpo9iter_moveE
	.align		8
        /*0060*/ 	.dword	_ZN39_INTERNAL_aaa7e8ba_4_k_cu_1874f90d_36784cute7productE
	.align		8
        /*0068*/ 	.dword	_ZN39_INTERNAL_aaa7e8ba_4_k_cu_1874f90d_36784cute1_E
	.align		8
        /*0070*/ 	.dword	$str$27
	.align		8
        /*0078*/ 	.dword	$str$28
	.align		8
        /*0080*/ 	.dword	$str$29
	.align		8
        /*0088*/ 	.dword	$str$30


//--------------------- .text._ZN7cutlass13device_kernelINS_4conv6kernel13ConvUniversalINS1_16ConvProblemShapeILNS1_8OperatorE1ELi3EEENS1_10collective14CollectiveConvINS1_47MainloopSm100TmaUmmaWarpSpecializedImplicitGemmILS5_1ELi12ELi3ELi1ELi2EN4cute5tupleIJNSA_1CILi1EEESD_SD_EEEEENSB_IJNSC_ILi128EEESG_NSB_IJNSC_ILi32EEEEEEEEENS_10bfloat16_tESK_NSA_8TiledMMAINSA_8MMA_AtomIJNSA_20SM100_MMA_F16BF16_SSISK_SK_fLi128ELi128ELNSA_4UMMA5MajorE0ELSP_1ELNSO_7ScaleInE0ELSQ_0EEEEEENSA_6LayoutISE_NSB_IJNSC_ILi0EEESU_SU_EEEEENSB_IJNSA_10UnderscoreESX_SX_EEEEENS7_6detail27Sm100ImplicitGemmTileTraitsINSA_20SM90_TMA_LOAD_IM2COLENSA_14ComposedLayoutINSA_7SwizzleILi2ELi4ELi3EEENSA_18smem_ptr_flag_bitsILi16EEENST_INSB_IJNSC_ILi8EEESH_EEENSB_IJSH_SD_EEEEEEEvEENS11_INSA_13SM90_TMA_LOADENS13_INS14_ILi3ELi4ELi3EEES17_NST_INSB_IJNSC_ILi64EEES18_EEENSB_IJSD_S1G_EEEEEEEvEEEENS_8epilogue10collective18CollectiveEpilogueINS1N_23Sm100TmaWarpSpecializedILi4ELi2ELi32ELb1ELb0EEEJSJ_NSB_IJNST_ISG_SD_EENST_ISH_SD_EEEEESK_NSB_IJNSB_IJllllEEESD_SU_EEESK_S1W_NS1N_6fusion15FusionCallbacksIS1R_NS1X_17LinearCombinationISK_fSK_fLNS_15FloatRoundStyleE2EEESJ_S1U_JEEENSA_5SM1004TMEM4LOAD26SM100_TMEM_LOAD_32dp32b32xES12_S1C_NSA_39AutoVectorizingCopyWithAssumedAlignmentILi128EEENSA_21SM90_TMA_STORE_IM2COLES1C_S28_S28_EEEvvEEEEvNT_6ParamsE --------------------------
	.section	.text._ZN7cutlass13device_kernelINS_4conv6kernel13ConvUniversalINS1_16ConvProblemShapeILNS1_8OperatorE1ELi3EEENS1_10collective14CollectiveConvINS1_47MainloopSm100TmaUmmaWarpSpecializedImplicitGemmILS5_1ELi12ELi3ELi1ELi2EN4cute5tupleIJNSA_1CILi1EEESD_SD_EEEEENSB_IJNSC_ILi128EEESG_NSB_IJNSC_ILi32EEEEEEEEENS_10bfloat16_tESK_NSA_8TiledMMAINSA_8MMA_AtomIJNSA_20SM100_MMA_F16BF16_SSISK_SK_fLi128ELi128ELNSA_4UMMA5MajorE0ELSP_1ELNSO_7ScaleInE0ELSQ_0EEEEEENSA_6LayoutISE_NSB_IJNSC_ILi0EEESU_SU_EEEEENSB_IJNSA_10UnderscoreESX_SX_EEEEENS7_6detail27Sm100ImplicitGemmTileTraitsINSA_20SM90_TMA_LOAD_IM2COLENSA_14ComposedLayoutINSA_7SwizzleILi2ELi4ELi3EEENSA_18smem_ptr_flag_bitsILi16EEENST_INSB_IJNSC_ILi8EEESH_EEENSB_IJSH_SD_EEEEEEEvEENS11_INSA_13SM90_TMA_LOADENS13_INS14_ILi3ELi4ELi3EEES17_NST_INSB_IJNSC_ILi64EEES18_EEENSB_IJSD_S1G_EEEEEEEvEEEENS_8epilogue10collective18CollectiveEpilogueINS1N_23Sm100TmaWarpSpecializedILi4ELi2ELi32ELb1ELb0EEEJSJ_NSB_IJNST_ISG_SD_EENST_ISH_SD_EEEEESK_NSB_IJNSB_IJllllEEESD_SU_EEESK_S1W_NS1N_6fusion15FusionCallbacksIS1R_NS1X_17LinearCombinationISK_fSK_fLNS_15FloatRoundStyleE2EEESJ_S1U_JEEENSA_5SM1004TMEM4LOAD26SM100_TMEM_LOAD_32dp32b32xES12_S1C_NSA_39AutoVectorizingCopyWithAssumedAlignmentILi128EEENSA_21SM90_TMA_STORE_IM2COLES1C_S28_S28_EEEvvEEEEvNT_6ParamsE,"ax",@progbits
	.align	128
.text._ZN7cutlass13device_kernelINS_4conv6kernel13ConvUniversalINS1_16ConvProblemShapeILNS1_8OperatorE1ELi3EEENS1_10collective14CollectiveConvINS1_47MainloopSm100TmaUmmaWarpSpecializedImplicitGemmILS5_1ELi12ELi3ELi1ELi2EN4cute5tupleIJNSA_1CILi1EEESD_SD_EEEEENSB_IJNSC_ILi128EEESG_NSB_IJNSC_ILi32EEEEEEEEENS_10bfloat16_tESK_NSA_8TiledMMAINSA_8MMA_AtomIJNSA_20SM100_MMA_F16BF16_SSISK_SK_fLi128ELi128ELNSA_4UMMA5MajorE0ELSP_1ELNSO_7ScaleInE0ELSQ_0EEEEEENSA_6LayoutISE_NSB_IJNSC_ILi0EEESU_SU_EEEEENSB_IJNSA_10UnderscoreESX_SX_EEEEENS7_6detail27Sm100ImplicitGemmTileTraitsINSA_20SM90_TMA_LOAD_IM2COLENSA_14ComposedLayoutINSA_7SwizzleILi2ELi4ELi3EEENSA_18smem_ptr_flag_bitsILi16EEENST_INSB_IJNSC_ILi8EEESH_EEENSB_IJSH_SD_EEEEEEEvEENS11_INSA_13SM90_TMA_LOADENS13_INS14_ILi3ELi4ELi3EEES17_NST_INSB_IJNSC_ILi64EEES18_EEENSB_IJSD_S1G_EEEEEEEvEEEENS_8epilogue10collective18CollectiveEpilogueINS1N_23Sm100TmaWarpSpecializedILi4ELi2ELi32ELb1ELb0EEEJSJ_NSB_IJNST_ISG_SD_EENST_ISH_SD_EEEEESK_NSB_IJNSB_IJllllEEESD_SU_EEESK_S1W_NS1N_6fusion15FusionCallbacksIS1R_NS1X_17LinearCombinationISK_fSK_fLNS_15FloatRoundStyleE2EEESJ_S1U_JEEENSA_5SM1004TMEM4LOAD26SM100_TMEM_LOAD_32dp32b32xES12_S1C_NSA_39AutoVectorizingCopyWithAssumedAlignmentILi128EEENSA_21SM90_TMA_STORE_IM2COLES1C_S28_S28_EEEvvEEEEvNT_6ParamsE:
        .type           _ZN7cutlass13device_kernelINS_4conv6kernel13ConvUniversalINS1_16ConvProblemShapeILNS1_8OperatorE1ELi3EEENS1_10collective14CollectiveConvINS1_47MainloopSm100TmaUmmaWarpSpecializedImplicitGemmILS5_1ELi12ELi3ELi1ELi2EN4cute5tupleIJNSA_1CILi1EEESD_SD_EEEEENSB_IJNSC_ILi128EEESG_NSB_IJNSC_ILi32EEEEEEEEENS_10bfloat16_tESK_NSA_8TiledMMAINSA_8MMA_AtomIJNSA_20SM100_MMA_F16BF16_SSISK_SK_fLi128ELi128ELNSA_4UMMA5MajorE0ELSP_1ELNSO_7ScaleInE0ELSQ_0EEEEEENSA_6LayoutISE_NSB_IJNSC_ILi0EEESU_SU_EEEEENSB_IJNSA_10UnderscoreESX_SX_EEEEENS7_6detail27Sm100ImplicitGemmTileTraitsINSA_20SM90_TMA_LOAD_IM2COLENSA_14ComposedLayoutINSA_7SwizzleILi2ELi4ELi3EEENSA_18smem_ptr_flag_bitsILi16EEENST_INSB_IJNSC_ILi8EEESH_EEENSB_IJSH_SD_EEEEEEEvEENS11_INSA_13SM90_TMA_LOADENS13_INS14_ILi3ELi4ELi3EEES17_NST_INSB_IJNSC_ILi64EEES18_EEENSB_IJSD_S1G_EEEEEEEvEEEENS_8epilogue10collective18CollectiveEpilogueINS1N_23Sm100TmaWarpSpecializedILi4ELi2ELi32ELb1ELb0EEEJSJ_NSB_IJNST_ISG_SD_EENST_ISH_SD_EEEEESK_NSB_IJNSB_IJllllEEESD_SU_EEESK_S1W_NS1N_6fusion15FusionCallbacksIS1R_NS1X_17LinearCombinationISK_fSK_fLNS_15FloatRoundStyleE2EEESJ_S1U_JEEENSA_5SM1004TMEM4LOAD26SM100_TMEM_LOAD_32dp32b32xES12_S1C_NSA_39AutoVectorizingCopyWithAssumedAlignmentILi128EEENSA_21SM90_TMA_STORE_IM2COLES1C_S28_S28_EEEvvEEEEvNT_6ParamsE,@function
        .size           _ZN7cutlass13device_kernelINS_4conv6kernel13ConvUniversalINS1_16ConvProblemShapeILNS1_8OperatorE1ELi3EEENS1_10collective14CollectiveConvINS1_47MainloopSm100TmaUmmaWarpSpecializedImplicitGemmILS5_1ELi12ELi3ELi1ELi2EN4cute5tupleIJNSA_1CILi1EEESD_SD_EEEEENSB_IJNSC_ILi128EEESG_NSB_IJNSC_ILi32EEEEEEEEENS_10bfloat16_tESK_NSA_8TiledMMAINSA_8MMA_AtomIJNSA_20SM100_MMA_F16BF16_SSISK_SK_fLi128ELi128ELNSA_4UMMA5MajorE0ELSP_1ELNSO_7ScaleInE0ELSQ_0EEEEEENSA_6LayoutISE_NSB_IJNSC_ILi0EEESU_SU_EEEEENSB_IJNSA_10UnderscoreESX_SX_EEEEENS7_6detail27Sm100ImplicitGemmTileTraitsINSA_20SM90_TMA_LOAD_IM2COLENSA_14ComposedLayoutINSA_7SwizzleILi2ELi4ELi3EEENSA_18smem_ptr_flag_bitsILi16EEENST_INSB_IJNSC_ILi8EEESH_EEENSB_IJSH_SD_EEEEEEEvEENS11_INSA_13SM90_TMA_LOADENS13_INS14_ILi3ELi4ELi3EEES17_NST_INSB_IJNSC_ILi64EEES18_EEENSB_IJSD_S1G_EEEEEEEvEEEENS_8epilogue10collective18CollectiveEpilogueINS1N_23Sm100TmaWarpSpecializedILi4ELi2ELi32ELb1ELb0EEEJSJ_NSB_IJNST_ISG_SD_EENST_ISH_SD_EEEEESK_NSB_IJNSB_IJllllEEESD_SU_EEESK_S1W_NS1N_6fusion15FusionCallbacksIS1R_NS1X_17LinearCombinationISK_fSK_fLNS_15FloatRoundStyleE2EEESJ_S1U_JEEENSA_5SM1004TMEM4LOAD26SM100_TMEM_LOAD_32dp32b32xES12_S1C_NSA_39AutoVectorizingCopyWithAssumedAlignmentILi128EEENSA_21SM90_TMA_STORE_IM2COLES1C_S28_S28_EEEvvEEEEvNT_6ParamsE,(.L_x_191 - _ZN7cutlass13device_kernelINS_4conv6kernel13ConvUniversalINS1_16ConvProblemShapeILNS1_8OperatorE1ELi3EEENS1_10collective14CollectiveConvINS1_47MainloopSm100TmaUmmaWarpSpecializedImplicitGemmILS5_1ELi12ELi3ELi1ELi2EN4cute5tupleIJNSA_1CILi1EEESD_SD_EEEEENSB_IJNSC_ILi128EEESG_NSB_IJNSC_ILi32EEEEEEEEENS_10bfloat16_tESK_NSA_8TiledMMAINSA_8MMA_AtomIJNSA_20SM100_MMA_F16BF16_SSISK_SK_fLi128ELi128ELNSA_4UMMA5MajorE0ELSP_1ELNSO_7ScaleInE0ELSQ_0EEEEEENSA_6LayoutISE_NSB_IJNSC_ILi0EEESU_SU_EEEEENSB_IJNSA_10UnderscoreESX_SX_EEEEENS7_6detail27Sm100ImplicitGemmTileTraitsINSA_20SM90_TMA_LOAD_IM2COLENSA_14ComposedLayoutINSA_7SwizzleILi2ELi4ELi3EEENSA_18smem_ptr_flag_bitsILi16EEENST_INSB_IJNSC_ILi8EEESH_EEENSB_IJSH_SD_EEEEEEEvEENS11_INSA_13SM90_TMA_LOADENS13_INS14_ILi3ELi4ELi3EEES17_NST_INSB_IJNSC_ILi64EEES18_EEENSB_IJSD_S1G_EEEEEEEvEEEENS_8epilogue10collective18CollectiveEpilogueINS1N_23Sm100TmaWarpSpecializedILi4ELi2ELi32ELb1ELb0EEEJSJ_NSB_IJNST_ISG_SD_EENST_ISH_SD_EEEEESK_NSB_IJNSB_IJllllEEESD_SU_EEESK_S1W_NS1N_6fusion15FusionCallbacksIS1R_NS1X_17LinearCombinationISK_fSK_fLNS_15FloatRoundStyleE2EEESJ_S1U_JEEENSA_5SM1004TMEM4LOAD26SM100_TMEM_LOAD_32dp32b32xES12_S1C_NSA_39AutoVectorizingCopyWithAssumedAlignmentILi128EEENSA_21SM90_TMA_STORE_IM2COLES1C_S28_S28_EEEvvEEEEvNT_6ParamsE)
        .other          _ZN7cutlass13device_kernelINS_4conv6kernel13ConvUniversalINS1_16ConvProblemShapeILNS1_8OperatorE1ELi3EEENS1_10collective14CollectiveConvINS1_47MainloopSm100TmaUmmaWarpSpecializedImplicitGemmILS5_1ELi12ELi3ELi1ELi2EN4cute5tupleIJNSA_1CILi1EEESD_SD_EEEEENSB_IJNSC_ILi128EEESG_NSB_IJNSC_ILi32EEEEEEEEENS_10bfloat16_tESK_NSA_8TiledMMAINSA_8MMA_AtomIJNSA_20SM100_MMA_F16BF16_SSISK_SK_fLi128ELi128ELNSA_4UMMA5MajorE0ELSP_1ELNSO_7ScaleInE0ELSQ_0EEEEEENSA_6LayoutISE_NSB_IJNSC_ILi0EEESU_SU_EEEEENSB_IJNSA_10UnderscoreESX_SX_EEEEENS7_6detail27Sm100ImplicitGemmTileTraitsINSA_20SM90_TMA_LOAD_IM2COLENSA_14ComposedLayoutINSA_7SwizzleILi2ELi4ELi3EEENSA_18smem_ptr_flag_bitsILi16EEENST_INSB_IJNSC_ILi8EEESH_EEENSB_IJSH_SD_EEEEEEEvEENS11_INSA_13SM90_TMA_LOADENS13_INS14_ILi3ELi4ELi3EEES17_NST_INSB_IJNSC_ILi64EEES18_EEENSB_IJSD_S1G_EEEEEEEvEEEENS_8epilogue10collective18CollectiveEpilogueINS1N_23Sm100TmaWarpSpecializedILi4ELi2ELi32ELb1ELb0EEEJSJ_NSB_IJNST_ISG_SD_EENST_ISH_SD_EEEEESK_NSB_IJNSB_IJllllEEESD_SU_EEESK_S1W_NS1N_6fusion15FusionCallbacksIS1R_NS1X_17LinearCombinationISK_fSK_fLNS_15FloatRoundStyleE2EEESJ_S1U_JEEENSA_5SM1004TMEM4LOAD26SM100_TMEM_LOAD_32dp32b32xES12_S1C_NSA_39AutoVectorizingCopyWithAssumedAlignmentILi128EEENSA_21SM90_TMA_STORE_IM2COLES1C_S28_S28_EEEvvEEEEvNT_6ParamsE,@"STO_CUDA_ENTRY STV_DEFAULT"
_ZN7cutlass13device_kernelINS_4conv6kernel13ConvUniversalINS1_16ConvProblemShapeILNS1_8OperatorE1ELi3EEENS1_10collective14CollectiveConvINS1_47MainloopSm100TmaUmmaWarpSpecializedImplicitGemmILS5_1ELi12ELi3ELi1ELi2EN4cute5tupleIJNSA_1CILi1EEESD_SD_EEEEENSB_IJNSC_ILi128EEESG_NSB_IJNSC_ILi32EEEEEEEEENS_10bfloat16_tESK_NSA_8TiledMMAINSA_8MMA_AtomIJNSA_20SM100_MMA_F16BF16_SSISK_SK_fLi128ELi128ELNSA_4UMMA5MajorE0ELSP_1ELNSO_7ScaleInE0ELSQ_0EEEEEENSA_6LayoutISE_NSB_IJNSC_ILi0EEESU_SU_EEEEENSB_IJNSA_10UnderscoreESX_SX_EEEEENS7_6detail27Sm100ImplicitGemmTileTraitsINSA_20SM90_TMA_LOAD_IM2COLENSA_14ComposedLayoutINSA_7SwizzleILi2ELi4ELi3EEENSA_18smem_ptr_flag_bitsILi16EEENST_INSB_IJNSC_ILi8EEESH_EEENSB_IJSH_SD_EEEEEEEvEENS11_INSA_13SM90_TMA_LOADENS13_INS14_ILi3ELi4ELi3EEES17_NST_INSB_IJNSC_ILi64EEES18_EEENSB_IJSD_S1G_EEEEEEEvEEEENS_8epilogue10collective18CollectiveEpilogueINS1N_23Sm100TmaWarpSpecializedILi4ELi2ELi32ELb1ELb0EEEJSJ_NSB_IJNST_ISG_SD_EENST_ISH_SD_EEEEESK_NSB_IJNSB_IJllllEEESD_SU_EEESK_S1W_NS1N_6fusion15FusionCallbacksIS1R_NS1X_17LinearCombinationISK_fSK_fLNS_15FloatRoundStyleE2EEESJ_S1U_JEEENSA_5SM1004TMEM4LOAD26SM100_TMEM_LOAD_32dp32b32xES12_S1C_NSA_39AutoVectorizingCopyWithAssumedAlignmentILi128EEENSA_21SM90_TMA_STORE_IM2COLES1C_S28_S28_EEEvvEEEEvNT_6ParamsE:
[----:B------:R-:W1:Y:S01]  /*0000*/  LDC R1, c[0x0][0x37c] ;  /* 0x0000df00ff017b82 */ /* 0x000e620000000800 */
[----:B------:R-:W2:Y:S01]  /*0010*/  S2R R83, SR_TID.X ;  /* 0x0000000000537919 */ /* 0x000ea20000002100 */
[----:B------:R-:W3:Y:S01]  /*0020*/  LDCU.64 UR8, c[0x0][0x990] ;  /* 0x00013200ff0877ac */ /* 0x000ee20008000a00 */
[----:B-1----:R-:W-:Y:S01]  /*0030*/  VIADD R1, R1, 0xfffffff8 ;  /* 0xfffffff801017836 */ /* 0x002fe20000000000 */
[----:B------:R-:W-:Y:S02]  /*0040*/  PRMT R85, RZ, 0x7610, R85 ;  /* 0x00007610ff557816 */ /* 0x000fe40000000055 */
[----:B------:R-:W-:Y:S01]  /*0050*/  ELECT P3, URZ, PT ;  /* 0x0000000000ff782f */ /* 0x000fe20003860000 */
[----:B---3--:R-:W-:-:S04]  /*0060*/  UISETP.NE.U32.AND UP0, UPT, UR8, URZ, UPT ;  /* 0x000000ff0800728c */ /* 0x008fc8000bf05070 */
[----:B------:R-:W-:Y:S01]  /*0070*/  UISETP.NE.AND.EX UP0, UPT, UR9, URZ, UPT, UP0 ;  /* 0x000000ff0900728c */ /* 0x000fe2000bf05300 */
[----:B--2---:R-:W-:-:S05]  /*0080*/  SHF.R.U32.HI R86, RZ, 0x5, R83 ;  /* 0x00000005ff567819 */ /* 0x004fca0000011653 */
[----:B------:R-:W1:Y:S02]  /*0090*/  SHFL.IDX PT, R0, R86, RZ, 0x1f ;  /* 0x00001fff56007589 */ /* 0x000e6400000e0000 */
[----:B-1----:R-:W-:Y:S01]  /*00a0*/  R2UR UR18, R0 ;  /* 0x00000000001272ca */ /* 0x002fe200000e0000 */
[----:B------:R-:W-:-:S14]  /*00b0*/  BRA.U UP0, `(.L_x_0) ;  /* 0x0000000100307547 */ /* 0x000fdc000b800000 */
[----:B------:R-:W1:Y:S02]  /*00c0*/  LDCU.64 UR4, c[0x0][0x988] ;  /* 0x00013100ff0477ac */ /* 0x000e640008000a00 */
[----:B-1----:R-:W-:-:S04]  /*00d0*/  UISETP.NE.U32.AND UP0, UPT, UR4, URZ, UPT ;  /* 0x000000ff0400728c */ /* 0x002fc8000bf05070 */
[----:B------:R-:W-:-:S09]  /*00e0*/  UISETP.NE.AND.EX UP0, UPT, UR5, URZ, UPT, UP0 ;  /* 0x000000ff0500728c */ /* 0x000fd2000bf05300 */
[----:B------:R-:W-:Y:S05]  /*00f0*/  BRA.U !UP0, `(.L_x_1) ;  /* 0x0000000108147547 */ /* 0x000fea000b800000 */
[----:B------:R-:W1:Y:S01]  /*0100*/  LDC.64 R2, c[0x0][0x988] ;  /* 0x00026200ff027b82 */ /* 0x000e620000000a00 */
[----:B------:R-:W1:Y:S02]  /*0110*/  LDCU.64 UR4, c[0x0][0x358] ;  /* 0x00006b00ff0477ac */ /* 0x000e640008000a00 */
[----:B-1----:R1:W5:Y:S01]  /*0120*/  LDG.E R41, desc[UR4][R2.64] ;  /* 0x0000000402297981 */ /* 0x002362000c1e1900 */
[----:B------:R-:W-:Y:S01]  /*0130*/  HFMA2 R85, -RZ, RZ, 0, 5.9604644775390625e-08 ;  /* 0x00000001ff557431 */ /* 0x000fe200000001ff */
[----:B------:R-:W-:Y:S05]  /*0140*/  BRA `(.L_x_0) ;  /* 0x00000000000c7947 */ /* 0x000fea0003800000 */
.L_x_1:
[----:B------:R-:W1:Y:S01]  /*0150*/  LDCU UR4, c[0x0][0x980] ;  /* 0x00013000ff0477ac */ /* 0x000e620008000800 */
[----:B------:R-:W-:Y:S01]  /*0160*/  HFMA2 R85, -RZ, RZ, 0, 5.9604644775390625e-08 ;  /* 0x00000001ff557431 */ /* 0x000fe200000001ff */
[----:B-1----:R-:W-:-:S07]  /*0170*/  MOV R41, UR4 ;  /* 0x0000000400297c02 */ /* 0x002fce0008000f00 */
.L_x_0:
[----:B------:R-:W2:Y:S02]  /*0180*/  LDCU.64 UR4, c[0x0][0x9b0] ;  /* 0x00013600ff0477ac */ /* 0x000ea40008000a00 */
[----:B--2---:R-:W-:-:S04]  /*0190*/  UISETP.NE.U32.AND UP0, UPT, UR4, URZ, UPT ;  /* 0x000000ff0400728c */ /* 0x004fc8000bf05070 */
[----:B------:R-:W-:-:S09]  /*01a0*/  UISETP.NE.AND.EX UP0, UPT, UR5, URZ, UPT, UP0 ;  /* 0x000000ff0500728c */ /* 0x000fd2000bf05300 */
[----:B------:R-:W-:Y:S05]  /*01b0*/  BRA.U UP0, `(.L_x_2) ;  /* 0x0000000100287547 */ /* 0x000fea000b800000 */
[----:B------:R-:W2:Y:S02]  /*01c0*/  LDCU.64 UR4, c[0x0][0x9a8] ;  /* 0x00013500ff0477ac */ /* 0x000ea40008000a00 */
[----:B--2---:R-:W-:-:S04]  /*01d0*/  UISETP.NE.U32.AND UP0, UPT, UR4, URZ, UPT ;  /* 0x000000ff0400728c */ /* 0x004fc8000bf05070 */
[----:B------:R-:W-:-:S09]  /*01e0*/  UISETP.NE.AND.EX UP0, UPT, UR5, URZ, UPT, UP0 ;  /* 0x000000ff0500728c */ /* 0x000fd2000bf05300 */
[----:B------:R-:W-:Y:S05]  /*01f0*/  BRA.U !UP0, `(.L_x_3) ;  /* 0x0000000108107547 */ /* 0x000fea000b800000 */
[----:B------:R-:W2:Y:S01]  /*0200*/  LDC.64 R38, c[0x0][0x9a8] ;  /* 0x00026a00ff267b82 */ /* 0x000ea20000000a00 */
[----:B------:R-:W2:Y:S02]  /*0210*/  LDCU.64 UR4, c[0x0][0x358] ;  /* 0x00006b00ff0477ac */ /* 0x000ea40008000a00 */
[----:B--2---:R2:W5:Y:S01]  /*0220*/  LDG.E R38, desc[UR4][R38.64] ;  /* 0x0000000426267981 */ /* 0x004562000c1e1900 */
[----:B------:R-:W-:Y:S05]  /*0230*/  BRA `(.L_x_2) ;  /* 0x0000000000087947 */ /* 0x000fea0003800000 */
.L_x_3:
[----:B------:R-:W2:Y:S02]  /*0240*/  LDCU UR4, c[0x0][0x9a0] ;  /* 0x00013400ff0477ac */ /* 0x000ea40008000800 */
[----:B--2---:R-:W-:Y:S02]  /*0250*/  MOV R38, UR4 ;  /* 0x0000000400267c02 */ /* 0x004fe40008000f00 */
.L_x_2:
[----:B------:R-:W-:Y:S01]  /*0260*/  IMAD.U32 R0, RZ, RZ, UR18 ;  /* 0x00000012ff007e24 */ /* 0x000fe2000f8e00ff */
[----:B------:R-:W-:Y:S04]  /*0270*/  BSSY.RECONVERGENT B0, `(.L_x_4) ;  /* 0x000000c000007945 */ /* 0x000fe80003800200 */
[C---:B------:R-:W-:Y:S02]  /*0280*/  ISETP.NE.OR P1, PT, R0.reuse, 0x1, !P3 ;  /* 0x000000010000780c */ /* 0x040fe40005f25670 */
[----:B------:R-:W-:-:S11]  /*0290*/  ISETP.NE.OR P0, PT, R0, 0x3, !P3 ;  /* 0x000000030000780c */ /* 0x000fd60005f05670 */
[----:B------:R-:W-:Y:S05]  /*02a0*/  @P1 BRA `(.L_x_5) ;  /* 0x0000000000201947 */ /* 0x000fea0003800000 */
[----:B------:R-:W3:Y:S02]  /*02b0*/  LDCU.64 UR4, c[0x0][0x348] ;  /* 0x00006900ff0477ac */ /* 0x000ee40008000a00 */
[----:B---3--:R-:W-:Y:S02]  /*02c0*/  UIADD3 UR6, UP1, UPT, UR4, 0x80, URZ ;  /* 0x0000008004067890 */ /* 0x008fe4000ff3e0ff */
[----:B------:R-:W-:Y:S02]  /*02d0*/  UIADD3 UR4, UP0, UPT, UR4, 0x200, URZ ;  /* 0x0000020004047890 */ /* 0x000fe4000ff1e0ff */
[----:B------:R-:W-:Y:S02]  /*02e0*/  UIADD3.X UR7, UPT, UPT, URZ, UR5, URZ, UP1, !UPT ;  /* 0x00000005ff077290 */ /* 0x000fe40008ffe4ff */
[----:B------:R-:W-:-:S07]  /*02f0*/  UIADD3.X UR5, UPT, UPT, URZ, UR5, URZ, UP0, !UPT ;  /* 0x00000005ff057290 */ /* 0x000fce00087fe4ff */
[----:B------:R3:W-:Y:S02]  /*0300*/  UTMACCTL.PF [UR6] ;  /* 0x00000000060079b9 */ /* 0x0007e40008040000 */
[----:B------:R3:W-:Y:S02]  /*0310*/  UTMACCTL.PF [UR4] ;  /* 0x00000000040079b9 */ /* 0x0007e40008040000 */
[----:B---3--:R-:W-:Y:S01]  /*0320*/  NOP ;  /* 0x0000000000007918 */ /* 0x008fe20000000000 */
.L_x_5:
[----:B------:R-:W-:Y:S05]  /*0330*/  BSYNC.RECONVERGENT B0 ;  /* 0x0000000000007941 */ /* 0x000fea0003800200 */
.L_x_4:
[----:B------:R-:W-:Y:S04]  /*0340*/  BSSY.RECONVERGENT B0, `(.L_x_6) ;  /* 0x000000a000007945 */ /* 0x000fe80003800200 */
        /* <DEDUP_REMOVED lines=9> */
.L_x_7:
[----:B------:R-:W-:Y:S05]  /*03e0*/  BSYNC.RECONVERGENT B0 ;  /* 0x0000000000007941 */ /* 0x000fea0003800200 */
.L_x_6:
[----:B------:R-:W3:Y:S01]  /*03f0*/  LDCU.64 UR4, c[0x0][0x988] ;  /* 0x00013100ff0477ac */ /* 0x000ee20008000a00 */
[----:B------:R-:W-:Y:S02]  /*0400*/  UISETP.EQ.U32.AND UP2, UPT, UR8, URZ, UPT ;  /* 0x000000ff0800728c */ /* 0x000fe4000bf42070 */
[----:B------:R-:W-:Y:S02]  /*0410*/  UPLOP3.LUT UP3, UPT, UPT, UPT, UPT, 0x80, 0x8 ;  /* 0x000000000008789c */ /* 0x000fe40003f6f070 */
[----:B---3--:R-:W-:-:S04]  /*0420*/  UISETP.NE.U32.AND UP0, UPT, UR4, URZ, UPT ;  /* 0x000000ff0400728c */ /* 0x008fc8000bf05070 */
[----:B------:R-:W-:-:S04]  /*0430*/  UISETP.NE.AND.EX UP1, UPT, UR5, URZ, UPT, UP0 ;  /* 0x000000ff0500728c */ /* 0x000fc8000bf25300 */
[----:B------:R-:W-:-:S04]  /*0440*/  UISETP.EQ.OR.EX UP4, UPT, UR9, URZ, !UP1, UP2 ;  /* 0x000000ff0900728c */ /* 0x000fc8000cf82720 */
[----:B------:R-:W-:-:S06]  /*0450*/  UP2UR UR4, UPR, URZ, 0x10 ;  /* 0x00000010ff047883 */ /* 0x000fcc0008000000 */
[----:B------:R-:W-:Y:S01]  /*0460*/  MOV R93, UR4 ;  /* 0x00000004005d7c02 */ /* 0x000fe20008000f00 */
[----:B------:R-:W-:Y:S06]  /*0470*/  BRA.U !UP4, `(.L_x_8) ;  /* 0x000000010c207547 */ /* 0x000fec000b800000 */
[----:B------:R-:W-:Y:S01]  /*0480*/  UISETP.NE.U32.AND UP2, UPT, UR8, URZ, UPT ;  /* 0x000000ff0800728c */ /* 0x000fe2000bf45070 */
[----:B-----5:R-:W-:Y:S01]  /*0490*/  FSETP.NEU.AND P0, PT, R41, RZ, PT ;  /* 0x000000ff2900720b */ /* 0x020fe20003f0d000 */
[----:B------:R-:W-:Y:S02]  /*04a0*/  USEL UR4, URZ, 0xffffffff, UP1 ;  /* 0xffffffffff047887 */ /* 0x000fe40008800000 */
[----:B------:R-:W-:-:S10]  /*04b0*/  UISETP.NE.AND.EX UP2, UPT, UR9, URZ, UPT, UP2 ;  /* 0x000000ff0900728c */ /* 0x000fd4000bf45320 */
[----:B------:R-:W-:Y:S01]  /*04c0*/  VOTEU.ANY UP0, P0 ;  /* 0x0000000000ff7886 */ /* 0x000fe20000000100 */
[----:B------:R-:W-:-:S04]  /*04d0*/  @!UP2 USEL UR4, URZ, 0xffffffff, UP0 ;  /* 0xffffffffff04a887 */ /* 0x000fc80008000000 */
[----:B------:R-:W-:-:S04]  /*04e0*/  ULOP3.LUT UR4, UR4, 0x1, URZ, 0xc0, !UPT ;  /* 0x0000000104047892 */ /* 0x000fc8000f8ec0ff */
[----:B------:R-:W-:-:S11]  /*04f0*/  UISETP.NE.U32.AND UP3, UPT, UR4, 0x1, UPT ;  /* 0x000000010400788c */ /* 0x000fd6000bf65070 */
.L_x_8:
[----:B-1----:R-:W1:Y:S01]  /*0500*/  SHFL.IDX PT, R2, R86, RZ, 0x1f ;  /* 0x00001fff56027589 */ /* 0x002e6200000e0000 */
[----:B------:R-:W-:-:S04]  /*0510*/  UISETP.NE.AND UP0, UPT, UR18, 0x2, UPT ;  /* 0x000000021200788c */ /* 0x000fc8000bf05270 */
[----:B------:R-:W-:Y:S01]  /*0520*/  USEL UR56, URZ, 0x1, UP0 ;  /* 0x00000001ff387887 */ /* 0x000fe20008000000 */
[----:B-1----:R-:W-:-:S13]  /*0530*/  ISETP.NE.AND P0, PT, R2, RZ, PT ;  /* 0x000000ff0200720c */ /* 0x002fda0003f05270 */
[----:B------:R-:W-:Y:S05]  /*0540*/  @P0 BRA `(.L_x_9) ;  /* 0x0000000000940947 */ /* 0x000fea0003800000 */
[----:B------:R-:W-:Y:S01]  /*0550*/  ELECT P0, URZ, PT ;  /* 0x0000000000ff782f */ /* 0x000fe20003800000 */
[----:B------:R-:W-:-:S12]  /*0560*/  BSSY.RECONVERGENT B0, `(.L_x_9) ;  /* 0x0000023000007945 */ /* 0x000fd80003800200 */
[----:B------:R-:W-:Y:S05]  /*0570*/  @!P0 BRA `(.L_x_10) ;  /* 0x0000000000848947 */ /* 0x000fea0003800000 */
[----:B------:R-:W1:Y:S01]  /*0580*/  S2UR UR4, SR_CgaCtaId ;  /* 0x00000000000479c3 */ /* 0x000e620000008800 */
[----:B------:R-:W-:Y:S01]  /*0590*/  UMOV UR5, 0x400 ;  /* 0x0000040000057882 */ /* 0x000fe20000000000 */
[----:B------:R-:W-:Y:S02]  /*05a0*/  UMOV UR6, 0x1 ;  /* 0x0000000100067882 */ /* 0x000fe40000000000 */
[----:B------:R-:W-:-:S04]  /*05b0*/  UIADD3 UR6, UPT, UPT, -UR6, 0x100000, URZ ;  /* 0x0010000006067890 */ /* 0x000fc8000fffe1ff */
[----:B------:R-:W-:Y:S02]  /*05c0*/  USHF.L.U32 UR7, UR6, 0xb, URZ ;  /* 0x0000000b06077899 */ /* 0x000fe400080006ff */
[----:B------:R-:W-:Y:S02]  /*05d0*/  USHF.L.U32 UR6, UR6, 0x1, URZ ;  /* 0x0000000106067899 */ /* 0x000fe400080006ff */
[----:B-1----:R-:W-:Y:S01]  /*05e0*/  ULEA UR4, UR4, UR5, 0x18 ;  /* 0x0000000504047291 */ /* 0x002fe2000f8ec0ff */
[----:B------:R-:W1:Y:S11]  /*05f0*/  FENCE.VIEW.ASYNC.S ;  /* 0x00000000000073c6 */ /* 0x000e760000000000 */
[----:B-1----:R1:W3:Y:S01]  /*0600*/  SYNCS.EXCH.64 URZ, [UR4], UR6 ;  /* 0x0000000604ff75b2 */ /* 0x0022e20008000100 */
[----:B------:R1:W4:Y:S01]  /*0610*/  SYNCS.EXCH.64 URZ, [UR4+0x60], UR6 ;  /* 0x0000600604ff75b2 */ /* 0x0003220008000100 */
[----:B------:R1:W1:Y:S01]  /*0620*/  SYNCS.EXCH.64 URZ, [UR4+0x8], UR6 ;  /* 0x0000080604ff75b2 */ /* 0x0002620008000100 */
        /* <DEDUP_REMOVED lines=21> */
[----:B---3--:R-:W-:Y:S01]  /*0780*/  NOP ;  /* 0x0000000000007918 */ /* 0x008fe20000000000 */
.L_x_10:
[----:B-1----:R-:W-:Y:S05]  /*0790*/  BSYNC.RECONVERGENT B0 ;  /* 0x0000000000007941 */ /* 0x002fea0003800200 */
.L_x_9:
[----:B------:R-:W1:Y:S01]  /*07a0*/  SHFL.IDX PT, R2, R86, RZ, 0x1f ;  /* 0x00001fff56027589 */ /* 0x000e6200000e0000 */
[----:B------:R-:W-:Y:S01]  /*07b0*/  NOP ;  /* 0x0000000000007918 */ /* 0x000fe20000000000 */
[----:B-1----:R-:W-:-:S13]  /*07c0*/  ISETP.NE.AND P0, PT, R2, 0x1, PT ;  /* 0x000000010200780c */ /* 0x002fda0003f05270 */
[----:B------:R-:W-:Y:S05]  /*07d0*/  @P0 BRA `(.L_x_11) ;  /* 0x0000000000580947 */ /* 0x000fea0003800000 */
[----:B------:R-:W1:Y:S01]  /*07e0*/  S2UR UR4, SR_CgaCtaId ;  /* 0x00000000000479c3 */ /* 0x000e620000008800 */
[----:B------:R-:W-:Y:S01]  /*07f0*/  UMOV UR5, 0x400 ;  /* 0x0000040000057882 */ /* 0x000fe20000000000 */
[----:B------:R-:W-:Y:S01]  /*0800*/  UMOV UR8, 0x20 ;  /* 0x0000002000087882 */ /* 0x000fe20000000000 */
[----:B------:R-:W-:Y:S01]  /*0810*/  UMOV UR6, 0x80 ;  /* 0x0000008000067882 */ /* 0x000fe20000000000 */
[----:B------:R-:W-:-:S04]  /*0820*/  UIADD3 UR8, UPT, UPT, -UR8, 0x100000, URZ ;  /* 0x0010000008087890 */ /* 0x000fc8000fffe1ff */
[----:B------:R-:W-:Y:S02]  /*0830*/  USHF.L.U32 UR9, UR8, 0xb, URZ ;  /* 0x0000000b08097899 */ /* 0x000fe400080006ff */
[----:B------:R-:W-:Y:S02]  /*0840*/  USHF.L.U32 UR8, UR8, 0x1, URZ ;  /* 0x0000000108087899 */ /* 0x000fe400080006ff */
[----:B------:R-:W-:-:S04]  /*0850*/  UIADD3 UR6, UPT, UPT, -UR6, 0x100000, URZ ;  /* 0x0010000006067890 */ /* 0x000fc8000fffe1ff */
[----:B------:R-:W-:Y:S02]  /*0860*/  USHF.L.U32 UR7, UR6, 0xb, URZ ;  /* 0x0000000b06077899 */ /* 0x000fe400080006ff */
[----:B------:R-:W-:Y:S01]  /*0870*/  USHF.L.U32 UR6, UR6, 0x1, URZ ;  /* 0x0000000106067899 */ /* 0x000fe200080006ff */
[----:B------:R-:W-:Y:S01]  /*0880*/  ELECT P0, URZ, PT ;  /* 0x0000000000ff782f */ /* 0x000fe20003800000 */
[----:B-1----:R-:W-:Y:S01]  /*0890*/  ULEA UR4, UR4, UR5, 0x18 ;  /* 0x0000000504047291 */ /* 0x002fe2000f8ec0ff */
[----:B------:R-:W1:Y:S11]  /*08a0*/  FENCE.VIEW.ASYNC.S ;  /* 0x00000000000073c6 */ /* 0x000e760000000000 */
[----:B-1----:R1:W3:Y:S01]  /*08b0*/  SYNCS.EXCH.64 URZ, [UR4+0xc0], UR8 ;  /* 0x0000c00804ff75b2 */ /* 0x0022e20008000100 */
[----:B------:R1:W1:Y:S01]  /*08c0*/  SYNCS.EXCH.64 URZ, [UR4+0xe0], UR6 ;  /* 0x0000e00604ff75b2 */ /* 0x0002620008000100 */
[----:B------:R1:W1:Y:S01]  /*08d0*/  SYNCS.EXCH.64 URZ, [UR4+0xc8], UR8 ;  /* 0x0000c80804ff75b2 */ /* 0x0002620008000100 */
[----:B------:R1:W1:Y:S01]  /*08e0*/  SYNCS.EXCH.64 URZ, [UR4+0xe8], UR6 ;  /* 0x0000e80604ff75b2 */ /* 0x0002620008000100 */
[----:B------:R1:W1:Y:S01]  /*08f0*/  SYNCS.EXCH.64 URZ, [UR4+0xd0], UR8 ;  /* 0x0000d00804ff75b2 */ /* 0x0002620008000100 */
[----:B------:R1:W1:Y:S01]  /*0900*/  SYNCS.EXCH.64 URZ, [UR4+0xf0], UR6 ;  /* 0x0000f00604ff75b2 */ /* 0x0002620008000100 */
[----:B------:R1:W1:Y:S01]  /*0910*/  SYNCS.EXCH.64 URZ, [UR4+0xd8], UR8 ;  /* 0x0000d80804ff75b2 */ /* 0x0002620008000100 */
[----:B------:R1:W1:Y:S01]  /*0920*/  SYNCS.EXCH.64 URZ, [UR4+0xf8], UR6 ;  /* 0x0000f80604ff75b2 */ /* 0x0002620008000100 */
[----:B------:R-:W-:Y:S01]  /*0930*/  NOP ;  /* 0x0000000000007918 */ /* 0x000fe20000000000 */
.L_x_11:
[----:B------:R-:W2:Y:S01]  /*0940*/  SHFL.IDX PT, R2, R86, RZ, 0x1f ;  /* 0x00001fff56027589 */ /* 0x000ea200000e0000 */
[----:B------:R-:W-:Y:S01]  /*0950*/  NOP ;  /* 0x0000000000007918 */ /* 0x000fe20000000000 */
[----:B--2---:R-:W-:-:S13]  /*0960*/  ISETP.NE.AND P0, PT, R2, 0x3, PT ;  /* 0x000000030200780c */ /* 0x004fda0003f05270 */
[----:B------:R-:W-:Y:S05]  /*0970*/  @P0 BRA `(.L_x_12) ;  /* 0x0000000000300947 */ /* 0x000fea0003800000 */
[----:B-1----:R-:W1:Y:S01]  /*0980*/  S2UR UR4, SR_CgaCtaId ;  /* 0x00000000000479c3 */ /* 0x002e620000008800 */
[----:B------:R-:W-:Y:S01]  /*0990*/  UMOV UR6, 0x400 ;  /* 0x0000040000067882 */ /* 0x000fe20000000000 */
[----:B------:R-:W-:Y:S01]  /*09a0*/  UMOV UR5, 0x20 ;  /* 0x0000002000057882 */ /* 0x000fe20000000000 */
[----:B------:R-:W-:Y:S01]  /*09b0*/  ELECT P0, URZ, PT ;  /* 0x0000000000ff782f */ /* 0x000fe20003800000 */
[----:B-1----:R-:W-:Y:S02]  /*09c0*/  ULEA UR6, UR4, UR6, 0x18 ;  /* 0x0000000604067291 */ /* 0x002fe4000f8ec0ff */
[----:B------:R-:W-:-:S04]  /*09d0*/  UIADD3 UR4, UPT, UPT, -UR5, 0x100000, URZ ;  /* 0x0010000005047890 */ /* 0x000fc8000fffe1ff */
[----:B------:R-:W-:Y:S02]  /*09e0*/  USHF.L.U32 UR5, UR4, 0xb, URZ ;  /* 0x0000000b04057899 */ /* 0x000fe400080006ff */
[----:B------:R-:W-:Y:S01]  /*09f0*/  USHF.L.U32 UR4, UR4, 0x1, URZ ;  /* 0x0000000104047899 */ /* 0x000fe200080006ff */
[----:B------:R-:W1:Y:S11]  /*0a00*/  FENCE.VIEW.ASYNC.S ;  /* 0x00000000000073c6 */ /* 0x000e760000000000 */
[----:B-1----:R2:W1:Y:S01]  /*0a10*/  SYNCS.EXCH.64 URZ, [UR6+0x100], UR4 ;  /* 0x0001000406ff75b2 */ /* 0x0024620008000100 */
[----:B------:R2:W1:Y:S02]  /*0a20*/  SYNCS.EXCH.64 URZ, [UR6+0x108], UR4 ;  /* 0x0001080406ff75b2 */ /* 0x0004640008000100 */
[----:B--2---:R-:W-:Y:S01]  /*0a30*/  NOP ;  /* 0x0000000000007918 */ /* 0x004fe20000000000 */
.L_x_12:
[----:B------:R-:W2:Y:S01]  /*0a40*/  SHFL.IDX PT, R2, R86, RZ, 0x1f ;  /* 0x00001fff56027589 */ /* 0x000ea200000e0000 */
[----:B------:R-:W-:Y:S01]  /*0a50*/  NOP ;  /* 0x0000000000007918 */ /* 0x000fe20000000000 */
[----:B--2---:R-:W-:-:S13]  /*0a60*/  ISETP.NE.AND P0, PT, R2, 0x4, PT ;  /* 0x000000040200780c */ /* 0x004fda0003f05270 */
[----:B------:R-:W-:Y:S05]  /*0a70*/  @P0 BRA `(.L_x_13) ;  /* 0x0000000000440947 */ /* 0x000fea0003800000 */
[----:B-1----:R-:W1:Y:S01]  /*0a80*/  S2UR UR6, SR_CgaCtaId ;  /* 0x00000000000679c3 */ /* 0x002e620000008800 */
[----:B------:R-:W-:Y:S01]  /*0a90*/  UMOV UR4, 0x100 ;  /* 0x0000010000047882 */ /* 0x000fe20000000000 */
[----:B------:R-:W-:Y:S01]  /*0aa0*/  UMOV UR5, 0x400 ;  /* 0x0000040000057882 */ /* 0x000fe20000000000 */
[----:B------:R-:W-:Y:S01]  /*0ab0*/  USEL UR4, UR4, 0xe0, UP3 ;  /* 0x000000e004047887 */ /* 0x000fe20009800000 */
[----:B------:R-:W-:Y:S01]  /*0ac0*/  UMOV UR8, 0x1 ;  /* 0x0000000100087882 */ /* 0x000fe20000000000 */
[----:B------:R-:W-:Y:S01]  /*0ad0*/  ELECT P0, URZ, PT ;  /* 0x0000000000ff782f */ /* 0x000fe20003800000 */
[----:B------:R-:W-:-:S04]  /*0ae0*/  UIADD3 UR8, UPT, UPT, -UR8, 0x100000, URZ ;  /* 0x0010000008087890 */ /* 0x000fc8000fffe1ff */
[----:B------:R-:W-:Y:S02]  /*0af0*/  USHF.L.U32 UR9, UR8, 0xb, URZ ;  /* 0x0000000b08097899 */ /* 0x000fe400080006ff */
[----:B------:R-:W-:Y:S02]  /*0b00*/  USHF.L.U32 UR8, UR8, 0x1, URZ ;  /* 0x0000000108087899 */ /* 0x000fe400080006ff */
[----:B-1----:R-:W-:Y:S02]  /*0b10*/  ULEA UR6, UR6, UR5, 0x18 ;  /* 0x0000000506067291 */ /* 0x002fe4000f8ec0ff */
[----:B------:R-:W-:-:S04]  /*0b20*/  UIADD3 UR4, UPT, UPT, -UR4, 0x100000, URZ ;  /* 0x0010000004047890 */ /* 0x000fc8000fffe1ff */
[----:B------:R-:W-:Y:S02]  /*0b30*/  USHF.L.U32 UR5, UR4, 0xb, URZ ;  /* 0x0000000b04057899 */ /* 0x000fe400080006ff */
[----:B------:R-:W-:Y:S01]  /*0b40*/  USHF.L.U32 UR4, UR4, 0x1, URZ ;  /* 0x0000000104047899 */ /* 0x000fe200080006ff */
[----:B------:R-:W1:Y:S03]  /*0b50*/  FENCE.VIEW.ASYNC.S ;  /* 0x00000000000073c6 */ /* 0x000e660000000000 */
[----:B-1----:R2:W1:Y:S08]  /*0b60*/  SYNCS.EXCH.64 URZ, [UR6+0x110], UR8 ;  /* 0x0001100806ff75b2 */ /* 0x0024700008000100 */
[----:B------:R2:W1:Y:S02]  /*0b70*/  SYNCS.EXCH.64 URZ, [UR6+0x118], UR4 ;  /* 0x0001180406ff75b2 */ /* 0x0004640008000100 */
[----:B--2---:R-:W-:Y:S01]  /*0b80*/  NOP ;  /* 0x0000000000007918 */ /* 0x004fe20000000000 */
.L_x_13:
[----:B------:R-:W2:Y:S01]  /*0b90*/  SHFL.IDX PT, R2, R86, RZ, 0x1f ;  /* 0x00001fff56027589 */ /* 0x000ea200000e0000 */
[----:B------:R-:W1:Y:S01]  /*0ba0*/  S2UR UR51, SR_CTAID.X ;  /* 0x00000000003379c3 */ /* 0x000e620000002500 */
[----:B------:R-:W-:-:S07]  /*0bb0*/  NOP ;  /* 0x0000000000007918 */ /* 0x000fce0000000000 */
[----:B------:R-:W1:Y:S01]  /*0bc0*/  S2UR UR24, SR_CTAID.Y ;  /* 0x00000000001879c3 */ /* 0x000e620000002600 */
[----:B--2---:R-:W-:-:S13]  /*0bd0*/  ISETP.NE.AND P0, PT, R2, 0x5, PT ;  /* 0x000000050200780c */ /* 0x004fda0003f05270 */
[----:B-1----:R-:W-:Y:S05]  /*0be0*/  @P0 BRA `(.L_x_14) ;  /* 0x0000000000480947 */ /* 0x002fea0003800000 */
        /* <DEDUP_REMOVED lines=13> */
[----:B-1----:R1:W2:Y:S01]  /*0cc0*/  SYNCS.EXCH.64 URZ, [UR4+0x120], UR8 ;  /* 0x0001200804ff75b2 */ /* 0x0022a20008000100 */
[----:B------:R1:W1:Y:S01]  /*0cd0*/  SYNCS.EXCH.64 URZ, [UR4+0x130], UR6 ;  /* 0x0001300604ff75b2 */ /* 0x0002620008000100 */
[----:B------:R1:W1:Y:S01]  /*0ce0*/  SYNCS.EXCH.64 URZ, [UR4+0x128], UR8 ;  /* 0x0001280804ff75b2 */ /* 0x0002620008000100 */
[----:B------:R1:W1:Y:S01]  /*0cf0*/  SYNCS.EXCH.64 URZ, [UR4+0x138], UR6 ;  /* 0x0001380604ff75b2 */ /* 0x0002620008000100 */
[----:B------:R-:W-:Y:S01]  /*0d00*/  NOP ;  /* 0x0000000000007918 */ /* 0x000fe20000000000 */
.L_x_14:
[----:B------:R-:W-:-:S05]  /*0d10*/  CS2R.32 R78, SR_CgaSize ;  /* 0x00000000004e7805 */ /* 0x000fca0000008a00 */
[----:B------:R-:W-:-:S05]  /*0d20*/  IMAD R78, R78, -0xa0, RZ ;  /* 0xffffff604e4e7824 */ /* 0x000fca00078e02ff */
[----:B------:R-:W-:-:S14]  /*0d30*/  R2UR UR5, R78 ;  /* 0x000000004e0572ca */ /* 0x000fdc00000e0000 */
[----:B------:R-:W3:Y:S01]  /*0d40*/  LDCU UR5, c[0x0][UR5+0x2b0] ;  /* 0x00005600050577ac */ /* 0x000ee20008000800 */
[----:B------:R-:W-:Y:S02]  /*0d50*/  I2FP.F32.U32 R78, UR51 ;  /* 0x00000033004e7c45 */ /* 0x000fe40008201000 */
[----:B------:R-:W-:-:S05]  /*0d60*/  CS2R.32 R3, SR_CgaSize ;  /* 0x0000000000037805 */ /* 0x000fca0000008a00 */
[----:B------:R-:W-:-:S06]  /*0d70*/  IMAD R3, R3, -0xa0, RZ ;  /* 0xffffff6003037824 */ /* 0x000fcc00078e02ff */
[----:B------:R-:W4:Y:S01]  /*0d80*/  LDC R3, c[0x0][R3+0x2a0] ;  /* 0x0000a80003037b82 */ /* 0x000f220000000800 */
[----:B------:R-:W-:Y:S02]  /*0d90*/  I2FP.F32.U32 R77, UR24 ;  /* 0x00000018004d7c45 */ /* 0x000fe40008201000 */
[----:B------:R-:W-:-:S05]  /*0da0*/  CS2R.32 R2, SR_CgaSize ;  /* 0x0000000000027805 */ /* 0x000fca0000008a00 */
[----:B------:R-:W-:-:S05]  /*0db0*/  IMAD R2, R2, -0xa0, RZ ;  /* 0xffffff6002027824 */ /* 0x000fca00078e02ff */
[----:B-1----:R-:W-:-:S14]  /*0dc0*/  R2UR UR4, R2 ;  /* 0x00000000020472ca */ /* 0x002fdc00000e0000 */
[----:B------:R-:W1:Y:S01]  /*0dd0*/  LDCU UR4, c[0x0][UR4+0x2b4] ;  /* 0x00005680040477ac */ /* 0x000e620008000800 */
[----:B------:R-:W-:Y:S01]  /*0de0*/  NOP ;  /* 0x0000000000007918 */ /* 0x000fe20000000000 */
[----:B------:R-:W2:Y:S01]  /*0df0*/  LDCU UR19, c[0x0][0xc24] ;  /* 0x00018480ff1377ac */ /* 0x000ea20008000800 */
[----:B------:R-:W-:-:S05]  /*0e00*/  CS2R.32 R2, SR_CgaSize ;  /* 0x0000000000027805 */ /* 0x000fca0000008a00 */
[----:B------:R-:W-:-:S06]  /*0e10*/  IMAD R2, R2, -0xa0, RZ ;  /* 0xffffff6002027824 */ /* 0x000fcc00078e02ff */
[----:B------:R-:W4:Y:S01]  /*0e20*/  LDC R2, c[0x0][R2+0x2a4] ;  /* 0x0000a90002027b82 */ /* 0x000f220000000800 */
[----:B---3--:R-:W-:-:S07]  /*0e30*/  FMUL R78, R78, UR5 ;  /* 0x000000054e4e7c20 */ /* 0x008fce0008400000 */
[----:B------:R-:W3:Y:S01]  /*0e40*/  S2UR UR52, SR_CTAID.Z ;  /* 0x00000000003479c3 */ /* 0x000ee20000002700 */
[----:B-1----:R-:W-:Y:S01]  /*0e50*/  FMUL R77, R77, UR4 ;  /* 0x000000044d4d7c20 */ /* 0x002fe20008400000 */
[----:B------:R-:W1:Y:S01]  /*0e60*/  F2I.U32.TRUNC.NTZ R78, R78 ;  /* 0x0000004e004e7305 */ /* 0x000e62000020f000 */
[----:B--2---:R-:W-:-:S07]  /*0e70*/  UISETP.GE.AND UP0, UPT, UR19, 0x1, UPT ;  /* 0x000000011300788c */ /* 0x004fce000bf06270 */
[----:B------:R-:W2:Y:S01]  /*0e80*/  F2I.U32.TRUNC.NTZ R77, R77 ;  /* 0x0000004d004d7305 */ /* 0x000ea2000020f000 */
[----:B-1----:R-:W-:-:S05]  /*0e90*/  IADD3 R78, PT, PT, -R78, RZ, RZ ;  /* 0x000000ff4e4e7210 */ /* 0x002fca0007ffe1ff */
[----:B----4-:R-:W-:Y:S01]  /*0ea0*/  IMAD R78, R3, R78, UR51 ;  /* 0x00000033034e7e24 */ /* 0x010fe2000f8e024e */
[----:B--2---:R-:W-:-:S05]  /*0eb0*/  IADD3 R77, PT, PT, -R77, RZ, RZ ;  /* 0x000000ff4d4d7210 */ /* 0x004fca0007ffe1ff */
[----:B------:R-:W-:Y:S01]  /*0ec0*/  IMAD R77, R2, R77, UR24 ;  /* 0x00000018024d7e24 */ /* 0x000fe2000f8e024d */
[----:B------:R-:W-:Y:S06]  /*0ed0*/  BAR.SYNC.DEFER_BLOCKING 0x0 ;  /* 0x0000000000007b1d */ /* 0x000fec0000010000 */
[----:B---3--:R-:W-:Y:S05]  /*0ee0*/  BRA.U !UP0, `(.L_x_15) ;  /* 0x0000000108d47547 */ /* 0x008fea000b800000 */
[----:B------:R-:W1:Y:S01]  /*0ef0*/  LDCU.128 UR20, c[0x0][0xc10] ;  /* 0x00018200ff1477ac */ /* 0x000e620008000c00 */
[----:B------:R-:W2:Y:S01]  /*0f00*/  LDCU UR6, c[0x0][0x370] ;  /* 0x00006e00ff0677ac */ /* 0x000ea20008000800 */
[----:B------:R-:W3:Y:S01]  /*0f10*/  LDCU UR4, c[0x0][0x374] ;  /* 0x00006e80ff0477ac */ /* 0x000ee20008000800 */
[----:B------:R-:W4:Y:S01]  /*0f20*/  LDCU UR25, c[0x0][0xc0c] ;  /* 0x00018180ff1977ac */ /* 0x000f220008000800 */
[----:B------:R-:W4:Y:S01]  /*0f30*/  LDCU UR5, c[0x0][0xc20] ;  /* 0x00018400ff0577ac */ /* 0x000f220008000800 */
[----:B------:R-:W4:Y:S01]  /*0f40*/  LDCU.64 UR16, c[0x0][0xc28] ;  /* 0x00018500ff1077ac */ /* 0x000f220008000a00 */
[----:B-1----:R-:W-:Y:S02]  /*0f50*/  UISETP.NE.AND UP0, UPT, UR22, 0x1, UPT ;  /* 0x000000011600788c */ /* 0x002fe4000bf05270 */
[----:B---3--:R-:W-:Y:S02]  /*0f60*/  UIMAD.WIDE.U32 UR8, UR4, UR23, URZ ;  /* 0x00000017040872a5 */ /* 0x008fe4000f8e00ff */
[----:B--2---:R-:W-:-:S02]  /*0f70*/  UIMAD.WIDE.U32 UR10, UR6, UR20, URZ ;  /* 0x00000014060a72a5 */ /* 0x004fc4000f8e00ff */
[----:B----4-:R-:W-:Y:S02]  /*0f80*/  UISETP.NE.AND UP2, UPT, UR25, 0x1, UPT ;  /* 0x000000011900788c */ /* 0x010fe4000bf45270 */
[----:B------:R-:W-:Y:S01]  /*0f90*/  UISETP.NE.AND UP4, UPT, UR19, 0x1, UPT ;  /* 0x000000011300788c */ /* 0x000fe2000bf85270 */
[----:B------:R-:W-:Y:S02]  /*0fa0*/  UMOV UR8, UR9 ;  /* 0x0000000900087c82 */ /* 0x000fe40008000000 */
[----:B------:R-:W-:Y:S01]  /*0fb0*/  UMOV UR10, UR11 ;  /* 0x0000000b000a7c82 */ /* 0x000fe20008000000 */
[----:B------:R-:W-:Y:S02]  /*0fc0*/  @UP0 USHF.R.U32.HI UR4, URZ, UR5, UR8 ;  /* 0x00000005ff040299 */ /* 0x000fe40008011608 */
[----:B------:R-:W-:Y:S02]  /*0fd0*/  UIMAD.WIDE.U32 UR12, UR24, UR23, URZ ;  /* 0x00000017180c72a5 */ /* 0x000fe4000f8e00ff */
[----:B------:R-:W-:-:S02]  /*0fe0*/  UIMAD.WIDE.U32 UR8, UR4, UR16, URZ ;  /* 0x00000010040872a5 */ /* 0x000fc4000f8e00ff */
[----:B------:R-:W-:Y:S02]  /*0ff0*/  @UP2 USHF.R.U32.HI UR6, URZ, UR21, UR10 ;  /* 0x00000015ff062299 */ /* 0x000fe4000801160a */
[----:B------:R-:W-:Y:S02]  /*1000*/  UIMAD.WIDE.U32 UR14, UR51, UR20, URZ ;  /* 0x00000014330e72a5 */ /* 0x000fe4000f8e00ff */
[----:B------:R-:W-:Y:S01]  /*1010*/  UIMAD.WIDE.U32 UR10, UR6, UR16, URZ ;  /* 0x00000010060a72a5 */ /* 0x000fe2000f8e00ff */
[----:B------:R-:W-:Y:S01]  /*1020*/  UMOV UR12, UR13 ;  /* 0x0000000d000c7c82 */ /* 0x000fe20008000000 */
[----:B------:R-:W-:Y:S01]  /*1030*/  UMOV UR8, UR9 ;  /* 0x0000000900087c82 */ /* 0x000fe20008000000 */
[----:B------:R-:W-:Y:S02]  /*1040*/  USHF.R.U32.HI UR12, URZ, UR5, UR12 ;  /* 0x00000005ff0c7299 */ /* 0x000fe4000801160c */
[----:B------:R-:W-:Y:S01]  /*1050*/  @UP4 USHF.R.U32.HI UR4, URZ, UR17, UR8 ;  /* 0x00000011ff044299 */ /* 0x000fe20008011608 */
[----:B------:R-:W-:Y:S01]  /*1060*/  UMOV UR14, UR15 ;  /* 0x0000000f000e7c82 */ /* 0x000fe20008000000 */
[----:B------:R-:W-:Y:S01]  /*1070*/  UMOV UR10, UR11 ;  /* 0x0000000b000a7c82 */ /* 0x000fe20008000000 */
[----:B------:R-:W-:-:S02]  /*1080*/  USHF.R.U32.HI UR14, URZ, UR21, UR14 ;  /* 0x00000015ff0e7299 */ /* 0x000fc4000801160e */
[----:B------:R-:W-:Y:S02]  /*1090*/  USEL UR5, UR24, UR12, !UP0 ;  /* 0x0000000c18057287 */ /* 0x000fe4000c000000 */
[----:B------:R-:W-:Y:S02]  /*10a0*/  @UP4 USHF.R.U32.HI UR6, URZ, UR17, UR10 ;  /* 0x00000011ff064299 */ /* 0x000fe4000801160a */
[----:B------:R-:W-:Y:S02]  /*10b0*/  UIMAD UR7, UR4, UR19, URZ ;  /* 0x00000013040772a4 */ /* 0x000fe4000f8e02ff */
[----:B------:R-:W-:Y:S02]  /*10c0*/  USEL UR4, UR51, UR14, !UP2 ;  /* 0x0000000e33047287 */ /* 0x000fe4000d000000 */
[----:B------:R-:W-:Y:S02]  /*10d0*/  UIMAD UR10, UR6, UR19, URZ ;  /* 0x00000013060a72a4 */ /* 0x000fe4000f8e02ff */
[----:B------:R-:W-:-:S02]  /*10e0*/  UISETP.GE.AND UP0, UPT, UR5, UR7, UPT ;  /* 0x000000070500728c */ /* 0x000fc4000bf06270 */
[----:B------:R-:W-:Y:S02]  /*10f0*/  UIMAD.WIDE.U32 UR8, UR5, UR16, URZ ;  /* 0x00000010050872a5 */ /* 0x000fe4000f8e00ff */
[----:B------:R-:W-:Y:S02]  /*1100*/  UISETP.GE.OR UP0, UPT, UR4, UR10, UP0 ;  /* 0x0000000a0400728c */ /* 0x000fe40008706670 */
[----:B------:R-:W-:Y:S02]  /*1110*/  UIMAD.WIDE.U32 UR10, UR4, UR16, URZ ;  /* 0x00000010040a72a5 */ /* 0x000fe4000f8e00ff */
[----:B------:R-:W-:Y:S01]  /*1120*/  UIADD3 UR10, UPT, UPT, -UR4, URZ, URZ ;  /* 0x000000ff040a7290 */ /* 0x000fe2000fffe1ff */
[----:B------:R-:W-:Y:S01]  /*1130*/  UMOV UR8, UR9 ;  /* 0x0000000900087c82 */ /* 0x000fe20008000000 */
[----:B------:R-:W-:Y:S02]  /*1140*/  UIADD3 UR9, UPT, UPT, -UR5, URZ, URZ ;  /* 0x000000ff05097290 */ /* 0x000fe4000fffe1ff */
[----:B------:R-:W-:-:S03]  /*1150*/  USHF.R.U32.HI UR8, URZ, UR17, UR8 ;  /* 0x00000011ff087299 */ /* 0x000fc60008011608 */
[----:B------:R-:W-:Y:S01]  /*1160*/  @!UP0 UMOV UR7, UR11 ;  /* 0x0000000b00078c82 */ /* 0x000fe20008000000 */
[----:B------:R-:W-:Y:S02]  /*1170*/  UIMAD UR24, UR22, UR9, UR24 ;  /* 0x00000009161872a4 */ /* 0x000fe4000f8e0218 */
[----:B------:R-:W-:Y:S02]  /*1180*/  USEL UR8, UR5, UR8, !UP4 ;  /* 0x0000000805087287 */ /* 0x000fe4000e000000 */
[----:B------:R-:W-:Y:S02]  /*1190*/  @!UP0 USHF.R.U32.HI UR7, URZ, UR17, UR7 ;  /* 0x00000011ff078299 */ /* 0x000fe40008011607 */
[----:B------:R-:W-:Y:S02]  /*11a0*/  UIADD3 UR9, UPT, UPT, -UR8, URZ, URZ ;  /* 0x000000ff08097290 */ /* 0x000fe4000fffe1ff */
[----:B------:R-:W-:Y:S02]  /*11b0*/  @!UP0 USEL UR7, UR4, UR7, !UP4 ;  /* 0x0000000704078287 */ /* 0x000fe4000e000000 */
[----:B------:R-:W-:-:S02]  /*11c0*/  UIMAD UR9, UR19, UR9, UR5 ;  /* 0x00000009130972a4 */ /* 0x000fc4000f8e0205 */
[----:B------:R-:W-:Y:S02]  /*11d0*/  @!UP0 UIADD3 UR8, UPT, UPT, UR8, -UR7, URZ ;  /* 0x8000000708088290 */ /* 0x000fe4000fffe0ff */
[----:B------:R-:W-:Y:S02]  /*11e0*/  @!UP0 UIMAD UR7, UR9, UR6, UR7 ;  /* 0x00000006090782a4 */ /* 0x000fe4000f8e0207 */
[----:B------:R-:W-:Y:S02]  /*11f0*/  @!UP0 UIMAD UR5, UR8, UR19, UR4 ;  /* 0x00000013080582a4 */ /* 0x000fe4000f8e0204 */
[----:B------:R-:W-:Y:S02]  /*1200*/  UIMAD UR6, UR25, UR10, UR51 ;  /* 0x0000000a190672a4 */ /* 0x000fe4000f8e0233 */
[----:B------:R-:W-:Y:S01]  /*1210*/  UIMAD UR24, UR5, UR22, UR24 ;  /* 0x00000016051872a4 */ /* 0x000fe2000f8e0218 */
[----:B------:R-:W-:Y:S02]  /*1220*/  @!UP0 UMOV UR4, UR7 ;  /* 0x0000000700048c82 */ /* 0x000fe40008000000 */
[----:B------:R-:W-:-:S12]  /*1230*/  UIMAD UR51, UR4, UR25, UR6 ;  /* 0x00000019043372a4 */ /* 0x000fd8000f8e0206 */
.L_x_15:
[----:B------:R-:W1:Y:S02]  /*1240*/  LDCU UR4, c[0x0][0xc30] ;  /* 0x00018600ff0477ac */ /* 0x000e640008000800 */
[----:B-1----:R-:W-:-:S09]  /*1250*/  UISETP.NE.AND UP0, UPT, UR4, 0x1, UPT ;  /* 0x000000010400788c */ /* 0x002fd2000bf05270 */
[----:B------:R-:W-:Y:S05]  /*1260*/  BRA.U UP0, `(.L_x_16) ;  /* 0x0000000100447547 */ /* 0x000fea000b800000 */
[----:B------:R-:W1:Y:S01]  /*1270*/  LDCU.128 UR8, c[0x0][0xc10] ;  /* 0x00018200ff0877ac */ /* 0x000e620008000c00 */
[----:B------:R-:W2:Y:S01]  /*1280*/  LDCU UR12, c[0x0][0xc0c] ;  /* 0x00018180ff0c77ac */ /* 0x000ea20008000800 */
[----:B------:R-:W3:Y:S01]  /*1290*/  LDCU UR13, c[0x0][0xc20] ;  /* 0x00018400ff0d77ac */ /* 0x000ee20008000800 */
[----:B-1----:R-:W-:Y:S02]  /*12a0*/  UIMAD.WIDE.U32 UR6, UR51, UR8, URZ ;  /* 0x00000008330672a5 */ /* 0x002fe4000f8e00ff */
[----:B------:R-:W-:Y:S02]  /*12b0*/  UIMAD.WIDE.U32 UR4, UR24, UR11, URZ ;  /* 0x0000000b180472a5 */ /* 0x000fe4000f8e00ff */
[----:B--2---:R-:W-:Y:S02]  /*12c0*/  UISETP.NE.AND UP2, UPT, UR12, 0x1, UPT ;  /* 0x000000010c00788c */ /* 0x004fe4000bf45270 */
[----:B------:R-:W-:Y:S01]  /*12d0*/  UISETP.NE.AND UP0, UPT, UR10, 0x1, UPT ;  /* 0x000000010a00788c */ /* 0x000fe2000bf05270 */
[----:B------:R-:W-:-:S02]  /*12e0*/  UMOV UR6, UR7 ;  /* 0x0000000700067c82 */ /* 0x000fc40008000000 */
[----:B------:R-:W-:Y:S01]  /*12f0*/  UMOV UR4, UR5 ;  /* 0x0000000500047c82 */ /* 0x000fe20008000000 */
[----:B------:R-:W-:Y:S02]  /*1300*/  USHF.R.U32.HI UR6, URZ, UR9, UR6 ;  /* 0x00000009ff067299 */ /* 0x000fe40008011606 */
[----:B---3--:R-:W-:Y:S02]  /*1310*/  USHF.R.U32.HI UR4, URZ, UR13, UR4 ;  /* 0x0000000dff047299 */ /* 0x008fe40008011604 */
[----:B------:R-:W-:Y:S02]  /*1320*/  USEL UR5, UR51, UR6, !UP2 ;  /* 0x0000000633057287 */ /* 0x000fe4000d000000 */
[----:B------:R-:W-:-:S04]  /*1330*/  USEL UR4, UR24, UR4, !UP0 ;  /* 0x0000000418047287 */ /* 0x000fc8000c000000 */
[----:B------:R-:W-:Y:S02]  /*1340*/  UIADD3 UR6, UPT, UPT, UR5, -UR4, URZ ;  /* 0x8000000405067290 */ /* 0x000fe4000fffe0ff */
[----:B------:R-:W-:Y:S02]  /*1350*/  UIADD3 UR4, UPT, UPT, -UR5, UR4, URZ ;  /* 0x0000000405047290 */ /* 0x000fe4000fffe1ff */
[----:B------:R-:W-:Y:S02]  /*1360*/  UIMAD UR24, UR6, UR10, UR24 ;  /* 0x0000000a061872a4 */ /* 0x000fe4000f8e0218 */
[----:B------:R-:W-:-:S12]  /*1370*/  UIMAD UR51, UR4, UR12, UR51 ;  /* 0x0000000c043372a4 */ /* 0x000fd8000f8e0233 */
.L_x_16:
[----:B------:R-:W-:Y:S01]  /*1380*/  BAR.SYNC.DEFER_BLOCKING 0x0 ;  /* 0x0000000000007b1d */ /* 0x000fe20000010000 */
[----:B------:R-:W-:Y:S01]  /*1390*/  UISETP.NE.AND UP0, UPT, UR18, 0x2, UPT ;  /* 0x000000021200788c */ /* 0x000fe2000bf05270 */
[----:B------:R-:W-:Y:S02]  /*13a0*/  ISETP.NE.OR P3, PT, R0, 0x2, !P3 ;  /* 0x000000020000780c */ /* 0x000fe40005f65670 */
[----:B------:R-:W-:Y:S02]  /*13b0*/  LOP3.LUT R0, R83, 0x1f, RZ, 0xc0, !PT ;  /* 0x0000001f53007812 */ /* 0x000fe400078ec0ff */
[----:B------:R-:W1:Y:S04]  /*13c0*/  LDCU UR39, c[0x0][0xc24] ;  /* 0x00018480ff2777ac */ /* 0x000e680008000800 */
[----:B------:R-:W-:Y:S05]  /*13d0*/  BRA.U UP0, `(.L_x_17) ;  /* 0x0000001d00c07547 */ /* 0x000fea000b800000 */
[----:B------:R-:W2:Y:S01]  /*13e0*/  LDCU UR5, c[0x0][0x388] ;  /* 0x00007100ff0577ac */ /* 0x000ea20008000800 */
[----:B------:R-:W-:Y:S01]  /*13f0*/  PLOP3.LUT P1, PT, PT, PT, UP3, 0x80, 0x8 ;  /* 0x000000000008781c */ /* 0x000fe20003f2f038 */
[----:B------:R-:W-:Y:S01]  /*1400*/  IMAD.MOV.U32 R2, RZ, RZ, RZ ;  /* 0x000000ffff027224 */ /* 0x000fe200078e00ff */
[----:B------:R-:W-:Y:S01]  /*1410*/  ISETP.EQ.OR P2, PT, R0, RZ, P3 ;  /* 0x000000ff0000720c */ /* 0x000fe20001f42670 */
[----:B------:R-:W3:Y:S01]  /*1420*/  LDCU UR8, c[0x0][0x38c] ;  /* 0x00007180ff0877ac */ /* 0x000ee20008000800 */
[----:B------:R-:W-:Y:S01]  /*1430*/  PLOP3.LUT P1, PT, P1, PT, PT, 0x8, 0x80 ;  /* 0x000000000080781c */ /* 0x000fe20000f2e170 */
[----:B------:R-:W4:Y:S01]  /*1440*/  LDCU.64 UR6, c[0x0][0x390] ;  /* 0x00007200ff0677ac */ /* 0x000f220008000a00 */
[----:B------:R-:W1:Y:S01]  /*1450*/  LDCU UR62, c[0x0][0x370] ;  /* 0x00006e00ff3e77ac */ /* 0x000e620008000800 */
[----:B------:R-:W1:Y:S01]  /*1460*/  LDCU.64 UR54, c[0x0][0x348] ;  /* 0x00006900ff3677ac */ /* 0x000e620008000a00 */
[----:B--2---:R-:W-:Y:S01]  /*1470*/  UIADD3 UR5, UPT, UPT, UR5, 0x1f, URZ ;  /* 0x0000001f05057890 */ /* 0x004fe2000fffe0ff */
[----:B------:R-:W2:Y:S03]  /*1480*/  LDCU UR61, c[0x0][0x374] ;  /* 0x00006e80ff3d77ac */ /* 0x000ea60008000800 */
[----:B------:R-:W-:Y:S01]  /*1490*/  USHF.R.S32.HI UR4, URZ, 0x1f, UR5 ;  /* 0x0000001fff047899 */ /* 0x000fe20008011405 */
[----:B------:R-:W-:Y:S01]  /*14a0*/  UMOV UR40, 0x1 ;  /* 0x0000000100287882 */ /* 0x000fe20000000000 */
[----:B------:R-:W-:-:S02]  /*14b0*/  UMOV UR44, URZ ;  /* 0x000000ff002c7c82 */ /* 0x000fc40008000000 */
[----:B------:R-:W-:Y:S01]  /*14c0*/  ULEA.HI UR4, UR4, UR5, URZ, 0x5 ;  /* 0x0000000504047291 */ /* 0x000fe2000f8f28ff */
[----:B------:R-:W-:Y:S01]  /*14d0*/  UMOV UR30, URZ ;  /* 0x000000ff001e7c82 */ /* 0x000fe20008000000 */
[----:B------:R-:W-:Y:S02]  /*14e0*/  UMOV UR52, URZ ;  /* 0x000000ff00347c82 */ /* 0x000fe40008000000 */
[----:B------:R-:W-:-:S04]  /*14f0*/  USHF.R.S32.HI UR4, URZ, 0x5, UR4 ;  /* 0x00000005ff047899 */ /* 0x000fc80008011404 */
[----:B---3--:R-:W-:-:S04]  /*1500*/  UIMAD UR4, UR4, UR8, URZ ;  /* 0x00000008040472a4 */ /* 0x008fc8000f8e02ff */
[----:B----4-:R-:W-:-:S04]  /*1510*/  UIMAD UR4, UR4, UR6, URZ ;  /* 0x00000006040472a4 */ /* 0x010fc8000f8e02ff */
[----:B------:R-:W-:-:S04]  /*1520*/  UIMAD UR63, UR4, UR7, URZ ;  /* 0x00000007043f72a4 */ /* 0x000fc8000f8e02ff */
[----:B------:R-:W-:Y:S02]  /*1530*/  UISETP.NE.AND UP1, UPT, UR63, URZ, UPT ;  /* 0x000000ff3f00728c */ /* 0x000fe4000bf25270 */
[----:B------:R-:W-:-:S04]  /*1540*/  UISETP.LT.U32.AND UP0, UPT, UR63, 0xc, UPT ;  /* 0x0000000c3f00788c */ /* 0x000fc8000bf01070 */
[----:B------:R-:W-:-:S04]  /*1550*/  USEL UR4, UR63, 0xc, UP0 ;  /* 0x0000000c3f047887 */ /* 0x000fc80008000000 */
[----:B------:R-:W-:Y:S02]  /*1560*/  UIADD3 UR5, UPT, UPT, UR4, -0x1, URZ ;  /* 0xffffffff04057890 */ /* 0x000fe4000fffe0ff */
[----:B------:R-:W-:Y:S02]  /*1570*/  @!UP1 UIADD3 UR5, UPT, UPT, UR4, URZ, URZ ;  /* 0x000000ff04059290 */ /* 0x000fe4000fffe0ff */
[----:B------:R-:W-:Y:S02]  /*1580*/  UIADD3 UR60, UPT, UPT, UR63, -UR4, URZ ;  /* 0x800000043f3c7290 */ /* 0x000fe4000fffe0ff */
[----:B-12---:R-:W-:-:S12]  /*1590*/  UIADD3 UR64, UPT, UPT, UR5, 0x1, URZ ;  /* 0x0000000105407890 */ /* 0x006fd8000fffe0ff */
.L_x_33:
[----:B------:R-:W1:Y:S01]  /*15a0*/  S2UR UR45, SR_CgaCtaId ;  /* 0x00000000002d79c3 */ /* 0x000e620000008800 */
[----:B------:R-:W-:Y:S01]  /*15b0*/  UMOV UR4, 0x400 ;  /* 0x0000040000047882 */ /* 0x000fe20000000000 */
[----:B------:R-:W-:Y:S01]  /*15c0*/  MOV R0, UR40 ;  /* 0x0000002800007c02 */ /* 0x000fe20008000f00 */
[----:B------:R-:W-:Y:S02]  /*15d0*/  UISETP.NE.AND UP0, UPT, UR63, URZ, UPT ;  /* 0x000000ff3f00728c */ /* 0x000fe4000bf05270 */
[----:B------:R-:W-:Y:S01]  /*15e0*/  USHF.L.U32 UR50, UR51, 0x7, URZ ;  /* 0x0000000733327899 */ /* 0x000fe200080006ff */
[----:B------:R-:W-:Y:S01]  /*15f0*/  SHF.L.U32 R0, R0, 0x1f, RZ ;  /* 0x0000001f00007819 */ /* 0x000fe200000006ff */
[----:B------:R-:W-:Y:S01]  /*1600*/  USHF.L.U32 UR34, UR24, 0x7, URZ ;  /* 0x0000000718227899 */ /* 0x000fe200080006ff */
[----:B------:R-:W-:Y:S01]  /*1610*/  UMOV UR31, URZ ;  /* 0x000000ff001f7c82 */ /* 0x000fe20008000000 */
[----:B------:R-:W-:Y:S01]  /*1620*/  UMOV UR38, URZ ;  /* 0x000000ff00267c82 */ /* 0x000fe20008000000 */
[----:B------:R-:W-:Y:S01]  /*1630*/  UMOV UR37, URZ ;  /* 0x000000ff00257c82 */ /* 0x000fe20008000000 */
[----:B------:R-:W-:Y:S01]  /*1640*/  UMOV UR36, URZ ;  /* 0x000000ff00247c82 */ /* 0x000fe20008000000 */
[----:B-1----:R-:W-:-:S04]  /*1650*/  ULEA UR45, UR45, UR4, 0x18 ;  /* 0x000000042d2d7291 */ /* 0x002fc8000f8ec0ff */
[----:B------:R-:W-:-:S09]  /*1660*/  ULEA UR4, UR44, UR45, 0x3 ;  /* 0x0000002d2c047291 */ /* 0x000fd2000f8e18ff */
[----:B------:R1:W2:Y:S01]  /*1670*/  SYNCS.PHASECHK.TRANS64.TRYWAIT P0, [UR4+0x60], R0 ;  /* 0x00006000ff0075a7 */ /* 0x0002a20008001104 */
[----:B------:R-:W-:Y:S05]  /*1680*/  BRA.U !UP0, `(.L_x_18) ;  /* 0x0000000508b47547 */ /* 0x000fea000b800000 */
[----:B------:R-:W3:Y:S01]  /*1690*/  LDCU.128 UR12, c[0x0][0x480] ;  /* 0x00009000ff0c77ac */ /* 0x000ee20008000c00 */
[----:B------:R-:W4:Y:S01]  /*16a0*/  LDCU.128 UR8, c[0x0][0x490] ;  /* 0x00009200ff0877ac */ /* 0x000f220008000c00 */
[----:B------:R-:W1:Y:S01]  /*16b0*/  LDCU.64 UR26, c[0x0][0x4c0] ;  /* 0x00009800ff1a77ac */ /* 0x000e620008000a00 */
[----:B------:R-:W1:Y:S01]  /*16c0*/  LDCU.64 UR16, c[0x0][0x4f0] ;  /* 0x00009e00ff1077ac */ /* 0x000e620008000a00 */
[----:B------:R-:W1:Y:S01]  /*16d0*/  LDCU UR19, c[0x0][0x4ec] ;  /* 0x00009d80ff1377ac */ /* 0x000e620008000800 */
[----:B---3--:R-:W-:Y:S02]  /*16e0*/  UIMAD.WIDE.U32 UR4, UR50, UR13, URZ ;  /* 0x0000000d320472a5 */ /* 0x008fe4000f8e00ff */
[----:B------:R-:W-:Y:S02]  /*16f0*/  UISETP.NE.AND UP0, UPT, UR12, 0x1, UPT ;  /* 0x000000010c00788c */ /* 0x000fe4000bf05270 */
[----:B------:R-:W-:Y:S02]  /*1700*/  USHF.R.U32.HI UR5, URZ, UR14, UR5 ;  /* 0x0000000eff057299 */ /* 0x000fe40008011605 */
[----:B------:R-:W-:-:S02]  /*1710*/  UIADD3 UR52, UPT, UPT, UR64, UR30, URZ ;  /* 0x0000001e40347290 */ /* 0x000fc4000fffe0ff */
[----:B------:R-:W-:Y:S02]  /*1720*/  USEL UR5, UR50, UR5, !UP0 ;  /* 0x0000000532057287 */ /* 0x000fe4000c000000 */
[----:B------:R-:W-:Y:S02]  /*1730*/  UISETP.NE.AND UP0, UPT, UR15, 0x1, UPT ;  /* 0x000000010f00788c */ /* 0x000fe4000bf05270 */
[----:B----4-:R-:W-:Y:S01]  /*1740*/  UIMAD.WIDE.U32 UR6, UR5, UR8, URZ ;  /* 0x00000008050672a5 */ /* 0x010fe2000f8e00ff */
[----:B------:R-:W3:Y:S01]  /*1750*/  LDCU UR8, c[0x0][0x4a0] ;  /* 0x00009400ff0877ac */ /* 0x000ee20008000800 */
[----:B------:R-:W4:Y:S05]  /*1760*/  LDCU UR51, c[0x0][0x38c] ;  /* 0x00007180ff3377ac */ /* 0x000f2a0008000800 */
[----:B------:R-:W-:Y:S01]  /*1770*/  UMOV UR4, UR7 ;  /* 0x0000000700047c82 */ /* 0x000fe20008000000 */
[----:B------:R-:W1:Y:S01]  /*1780*/  LDCU.64 UR46, c[0x0][0x390] ;  /* 0x00007200ff2e77ac */ /* 0x000e620008000a00 */
[----:B------:R-:W-:Y:S01]  /*1790*/  USHF.R.U32.HI UR4, URZ, UR9, UR4 ;  /* 0x00000009ff047299 */ /* 0x000fe20008011604 */
[----:B------:R-:W4:Y:S03]  /*17a0*/  LDCU UR9, c[0x0][0x4c8] ;  /* 0x00009900ff0977ac */ /* 0x000f260008000800 */
[----:B------:R-:W-:-:S02]  /*17b0*/  USEL UR4, UR5, UR4, !UP0 ;  /* 0x0000000405047287 */ /* 0x000fc4000c000000 */
[----:B------:R-:W-:Y:S02]  /*17c0*/  UISETP.NE.AND UP0, UPT, UR10, 0x1, UPT ;  /* 0x000000010a00788c */ /* 0x000fe4000bf05270 */
[----:B------:R-:W-:Y:S01]  /*17d0*/  UIMAD.WIDE.U32 UR6, UR4, UR11, URZ ;  /* 0x0000000b040672a5 */ /* 0x000fe2000f8e00ff */
[----:B------:R-:W1:Y:S01]  /*17e0*/  LDCU.64 UR24, c[0x0][0x4d0] ;  /* 0x00009a00ff1877ac */ /* 0x000e620008000a00 */
[----:B------:R-:W-:-:S05]  /*17f0*/  UMOV UR31, URZ ;  /* 0x000000ff001f7c82 */ /* 0x000fca0008000000 */
[----:B------:R-:W-:Y:S01]  /*1800*/  UMOV UR6, UR7 ;  /* 0x0000000700067c82 */ /* 0x000fe20008000000 */
[----:B------:R-:W-:Y:S02]  /*1810*/  UIADD3 UR7, UPT, UPT, -UR4, URZ, URZ ;  /* 0x000000ff04077290 */ /* 0x000fe4000fffe1ff */
[----:B---3--:R-:W-:Y:S02]  /*1820*/  USHF.R.U32.HI UR6, URZ, UR8, UR6 ;  /* 0x00000008ff067299 */ /* 0x008fe40008011606 */
[----:B------:R-:W-:Y:S02]  /*1830*/  UIADD3 UR8, UPT, UPT, -UR5, URZ, URZ ;  /* 0x000000ff05087290 */ /* 0x000fe4000fffe1ff */
[----:B------:R-:W-:Y:S02]  /*1840*/  USEL UR22, UR4, UR6, !UP0 ;  /* 0x0000000604167287 */ /* 0x000fe4000c000000 */
[----:B------:R-:W-:Y:S02]  /*1850*/  UIMAD UR7, UR15, UR7, UR5 ;  /* 0x000000070f0772a4 */ /* 0x000fe4000f8e0205 */
[----:B------:R-:W-:-:S02]  /*1860*/  UIADD3 UR6, UPT, UPT, -UR22, URZ, URZ ;  /* 0x000000ff16067290 */ /* 0x000fc4000fffe1ff */
[----:B------:R-:W-:Y:S02]  /*1870*/  UIMAD UR8, UR12, UR8, UR50 ;  /* 0x000000080c0872a4 */ /* 0x000fe4000f8e0232 */
[----:B------:R-:W-:Y:S02]  /*1880*/  UIMAD UR21, UR10, UR6, UR4 ;  /* 0x000000060a1572a4 */ /* 0x000fe4000f8e0204 */
[----:B-1----:R-:W-:Y:S01]  /*1890*/  UIMAD UR20, UR7, UR27, UR16 ;  /* 0x0000001b071472a4 */ /* 0x002fe2000f8e0210 */
[----:B------:R-:W1:Y:S04]  /*18a0*/  LDCU UR15, c[0x0][0x4cc] ;  /* 0x00009980ff0f77ac */ /* 0x000e680008000800 */
[----:B------:R-:W3:Y:S01]  /*18b0*/  LDCU UR6, c[0x0][0x500] ;  /* 0x0000a000ff0677ac */ /* 0x000ee20008000800 */
[----:B------:R-:W1:Y:S01]  /*18c0*/  LDCU.64 UR4, c[0x0][0x4f8] ;  /* 0x00009f00ff0477ac */ /* 0x000e620008000a00 */
[----:B------:R-:W-:-:S02]  /*18d0*/  UIADD3 UR10, UPT, UPT, UR34, 0x40, URZ ;  /* 0x00000040220a7890 */ /* 0x000fc4000fffe0ff */
[----:B------:R-:W-:Y:S02]  /*18e0*/  UIMAD UR19, UR8, UR26, UR19 ;  /* 0x0000001a081372a4 */ /* 0x000fe4000f8e0213 */
[----:B----4-:R-:W-:Y:S01]  /*18f0*/  UIMAD UR21, UR21, UR9, UR17 ;  /* 0x00000009151572a4 */ /* 0x010fe2000f8e0211 */
[----:B------:R-:W-:Y:S01]  /*1900*/  UMOV UR7, UR44 ;  /* 0x0000002c00077c82 */ /* 0x000fe20008000000 */
[----:B------:R-:W-:Y:S01]  /*1910*/  UMOV UR36, URZ ;  /* 0x000000ff00247c82 */ /* 0x000fe20008000000 */
[----:B------:R-:W-:Y:S01]  /*1920*/  UMOV UR37, URZ ;  /* 0x000000ff00257c82 */ /* 0x000fe20008000000 */
[----:B------:R-:W-:-:S08]  /*1930*/  UMOV UR38, URZ ;  /* 0x000000ff00267c82 */ /* 0x000fd00008000000 */
.L_x_23:
[----:B------:R-:W-:Y:S01]  /*1940*/  @!P3 MOV R3, 0x4000 ;  /* 0x000040000003b802 */ /* 0x000fe20000000f00 */
[----:B------:R-:W-:Y:S01]  /*1950*/  ULEA UR17, UR7, UR45, 0x3 ;  /* 0x0000002d07117291 */ /* 0x000fe2000f8e18ff */
[----:B--2---:R-:W-:Y:S11]  /*1960*/  @P0 BRA `(.L_x_19) ;  /* 0x0000000000100947 */ /* 0x004ff60003800000 */
[----:B------:R-:W-:Y:S04]  /*1970*/  MOV R4, UR40 ;  /* 0x0000002800047c02 */ /* 0x000fe80008000f00 */
[----:B------:R-:W-:Y:S04]  /*1980*/  SHF.L.U32 R4, R4, 0x1f, RZ ;  /* 0x0000001f04047819 */ /* 0x000fe800000006ff */
[----:B------:R-:W2:Y:S02]  /*1990*/  SYNCS.PHASECHK.TRANS64.TRYWAIT P0, [UR17+0x60], R4 ;  /* 0x00006004ff0075a7 */ /* 0x000ea40008001111 */
[----:B--2---:R-:W-:Y:S05]  /*19a0*/  @!P0 BRA `(.L_x_20) ;  /* 0x0000008400348947 */ /* 0x004fea0003800000 */
.L_x_19:
[----:B------:R4:W-:Y:S01]  /*19b0*/  @!P3 SYNCS.ARRIVE.TRANS64 RZ, [UR17], R3 ;  /* 0x00000003ffffb9a7 */ /* 0x0009e20008000011 */
[----:B------:R-:W-:Y:S04]  /*19c0*/  BSSY.RECONVERGENT B0, `(.L_x_21) ;  /* 0x0000003000007945 */ /* 0x000fe80003800200 */
[----:B------:R-:W-:Y:S05]  /*19d0*/  @P2 BRA `(.L_x_22) ;  /* 0x0000000000042947 */ /* 0x000fea0003800000 */
[----:B-1-3--:R-:W-:Y:S05]  /*19e0*/  BPT.TRAP 0x1 ;  /* 0x000000040000795c */ /* 0x00afea0000300000 */
.L_x_22:
[----:B-1-3--:R-:W-:Y:S05]  /*19f0*/  BSYNC.RECONVERGENT B0 ;  /* 0x0000000000007941 */ /* 0x00afea0003800200 */
.L_x_21:
[----:B------:R-:W-:Y:S02]  /*1a00*/  UIADD3 UR8, UPT, UPT, UR7, 0x1, URZ ;  /* 0x0000000107087890 */ /* 0x000fe4000fffe0ff */
[----:B------:R-:W-:Y:S02]  /*1a10*/  UIMAD UR11, UR36, UR15, UR4 ;  /* 0x0000000f240b72a4 */ /* 0x000fe4000f8e0204 */
[----:B------:R-:W-:Y:S02]  /*1a20*/  UISETP.NE.AND UP0, UPT, UR8, 0xc, UPT ;  /* 0x0000000c0800788c */ /* 0x000fe4000bf05270 */
[----:B------:R-:W-:Y:S02]  /*1a30*/  ULEA UR27, UR7, UR45, 0xd ;  /* 0x0000002d071b7291 */ /* 0x000fe4000f8e68ff */
[----:B------:R-:W-:Y:S02]  /*1a40*/  USEL UR9, URZ, 0x1, UP0 ;  /* 0x00000001ff097887 */ /* 0x000fe40008000000 */
[----:B------:R-:W-:Y:S02]  /*1a50*/  USEL UR44, UR8, URZ, UP0 ;  /* 0x000000ff082c7287 */ /* 0x000fe40008000000 */
[----:B------:R-:W-:Y:S02]  /*1a60*/  ULOP3.LUT UR40, UR40, UR9, URZ, 0x3c, !UPT ;  /* 0x0000000928287292 */ /* 0x000fe4000f8e3cff */
[----:B------:R-:W-:Y:S02]  /*1a70*/  ULEA UR8, UR44, UR45, 0x3 ;  /* 0x0000002d2c087291 */ /* 0x000fe4000f8e18ff */
[----:B------:R-:W-:Y:S02]  /*1a80*/  UIADD3 UR42, UP1, UPT, UR54, 0x80, URZ ;  /* 0x00000080362a7890 */ /* 0x000fe4000ff3e0ff */
[----:B------:R-:W-:Y:S01]  /*1a90*/  USHF.L.U32 UR18, UR31, 0x5, URZ ;  /* 0x000000051f127899 */ /* 0x000fe200080006ff */
[----:B--2---:R-:W-:Y:S01]  /*1aa0*/  MOV R0, UR40 ;  /* 0x0000002800007c02 */ /* 0x004fe20008000f00 */
[----:B------:R-:W-:Y:S02]  /*1ab0*/  UIADD3.X UR43, UPT, UPT, URZ, UR55, URZ, UP1, !UPT ;  /* 0x00000037ff2b7290 */ /* 0x000fe40008ffe4ff */
[----:B------:R-:W-:Y:S01]  /*1ac0*/  UIADD3 UR16, UPT, UPT, UR27, 0x8400, URZ ;  /* 0x000084001b107890 */ /* 0x000fe2000fffe0ff */
[----:B------:R-:W-:Y:S01]  /*1ad0*/  SHF.L.U32 R0, R0, 0x1f, RZ ;  /* 0x0000001f00007819 */ /* 0x000fe200000006ff */
[----:B------:R-:W-:Y:S02]  /*1ae0*/  UIADD3 UR28, UP0, UPT, UR54, 0x200, URZ ;  /* 0x00000200361c7890 */ /* 0x000fe4000ff1e0ff */
[----:B------:R-:W-:Y:S01]  /*1af0*/  UIADD3 UR32, UPT, UPT, UR27, 0x20400, URZ ;  /* 0x000204001b207890 */ /* 0x000fe2000fffe0ff */
[----:B------:R1:W2:Y:S01]  /*1b00*/  SYNCS.PHASECHK.TRANS64.TRYWAIT P0, [UR8+0x60], R0 ;  /* 0x00006000ff0075a7 */ /* 0x0002a20008001108 */
[----:B------:R-:W-:Y:S02]  /*1b10*/  UIMAD UR8, UR37, UR24, UR5 ;  /* 0x00000018250872a4 */ /* 0x000fe4000f8e0205 */
[----:B------:R-:W-:Y:S02]  /*1b20*/  UIMAD UR7, UR38, UR25, UR6 ;  /* 0x00000019260772a4 */ /* 0x000fe4000f8e0206 */
[----:B------:R-:W-:Y:S02]  /*1b30*/  ULEA UR8, UR8, UR11, 0x5 ;  /* 0x0000000b08087291 */ /* 0x000fe4000f8e28ff */
[----:B------:R-:W-:Y:S02]  /*1b40*/  UIADD3.X UR29, UPT, UPT, URZ, UR55, URZ, UP0, !UPT ;  /* 0x00000037ff1d7290 */ /* 0x000fe400087fe4ff */
[----:B------:R-:W-:Y:S02]  /*1b50*/  ULEA UR7, UR7, UR8, 0xa ;  /* 0x0000000807077291 */ /* 0x000fe4000f8e50ff */
[----:B------:R-:W-:Y:S02]  /*1b60*/  UIADD3 UR8, UPT, UPT, UR27, 0x21400, URZ ;  /* 0x000214001b087890 */ /* 0x000fe4000fffe0ff */
[----:B------:R-:W-:Y:S02]  /*1b70*/  UPRMT UR7, UR7, 0x5410, URZ ;  /* 0x0000541007077896 */ /* 0x000fe400080000ff */
[----:B------:R-:W-:Y:S02]  /*1b80*/  UIADD3 UR41, UPT, UPT, UR36, 0x1, URZ ;  /* 0x0000000124297890 */ /* 0x000fe4000fffe0ff */
[----:B------:R-:W-:Y:S02]  /*1b90*/  UIADD3 UR26, UPT, UPT, UR37, 0x1, URZ ;  /* 0x00000001251a7890 */ /* 0x000fe4000fffe0ff */
[----:B------:R-:W-:Y:S02]  /*1ba0*/  UISETP.NE.AND UP2, UPT, UR41, UR51, UPT ;  /* 0x000000332900728c */ /* 0x000fe4000bf45270 */
[----:B------:R-:W-:Y:S01]  /*1bb0*/  UIADD3 UR23, UPT, UPT, UR38, 0x1, URZ ;  /* 0x0000000126177890 */ /* 0x000fe2000fffe0ff */
[----:B------:R3:W-:Y:S01]  /*1bc0*/  UTMALDG.5D.IM2COL [UR16], [UR42], UR7 ;  /* 0x000000102a0073b4 */ /* 0x0007e20008060007 */
[----:B------:R-:W-:Y:S01]  /*1bd0*/  UIADD3 UR30, UPT, UPT, UR30, 0x1, URZ ;  /* 0x000000011e1e7890 */ /* 0x000fe2000fffe0ff */
[----:B------:R-:W-:Y:S01]  /*1be0*/  UMOV UR48, 0x0 ;  /* 0x0000000000307882 */ /* 0x000fe20000000000 */
[----:B------:R-:W-:Y:S01]  /*1bf0*/  UMOV UR49, 0x10000000 ;  /* 0x1000000000317882 */ /* 0x000fe20000000000 */
[----:B------:R-:W-:Y:S01]  /*1c00*/  UMOV UR33, UR17 ;  /* 0x0000001100217c82 */ /* 0x000fe20008000000 */
[----:B------:R-:W-:Y:S01]  /*1c10*/  UMOV UR35, UR18 ;  /* 0x0000001200237c82 */ /* 0x000fe20008000000 */
[----:B------:R-:W-:Y:S02]  /*1c20*/  UMOV UR12, UR36 ;  /* 0x00000024000c7c82 */ /* 0x000fe40008000000 */
[----:B------:R-:W-:Y:S01]  /*1c30*/  @UP2 UIADD3 UR26, UPT, UPT, UR37, URZ, URZ ;  /* 0x000000ff251a2290 */ /* 0x000fe2000fffe0ff */
[----:B------:R4:W-:Y:S01]  /*1c40*/  UTMALDG.5D [UR32], [UR28], desc[UR48] ;  /* 0x000030201c0075b4 */ /* 0x0009e20008021000 */
[----:B------:R-:W-:Y:S01]  /*1c50*/  UMOV UR13, UR37 ;  /* 0x00000025000d7c82 */ /* 0x000fe20008000000 */
[----:B------:R-:W-:Y:S01]  /*1c60*/  UMOV UR14, UR38 ;  /* 0x00000026000e7c82 */ /* 0x000fe20008000000 */
[----:B------:R-:W-:Y:S01]  /*1c70*/  UISETP.NE.AND UP1, UPT, UR26, UR46, UPT ;  /* 0x0000002e1a00728c */ /* 0x000fe2000bf25270 */
[----:B------:R-:W-:Y:S01]  /*1c80*/  UMOV UR9, UR17 ;  /* 0x0000001100097c82 */ /* 0x000fe20008000000 */
[----:B------:R-:W-:Y:S02]  /*1c90*/  UMOV UR11, UR18 ;  /* 0x00000012000b7c82 */ /* 0x000fe40008000000 */
[----:B------:R1:W-:Y:S07]  /*1ca0*/  UTMALDG.5D [UR8], [UR28], desc[UR48] ;  /* 0x000030081c0075b4 */ /* 0x0003ee0008021000 */
[----:B------:R-:W-:Y:S04]  /*1cb0*/  @UP1 UIADD3 UR23, UPT, UPT, UR38, URZ, URZ ;  /* 0x000000ff26171290 */ /* 0x000fe8000fffe0ff */
[----:B------:R-:W-:Y:S01]  /*1cc0*/  UISETP.NE.AND UP0, UPT, UR23, UR47, UPT ;  /* 0x0000002f1700728c */ /* 0x000fe2000bf05270 */
[----:B---3--:R-:W-:Y:S03]  /*1cd0*/  UMOV UR7, UR44 ;  /* 0x0000002c00077c82 */ /* 0x008fe60008000000 */
[----:B----4-:R-:W-:Y:S02]  /*1ce0*/  USEL UR38, UR23, URZ, UP0 ;  /* 0x000000ff17267287 */ /* 0x010fe40008000000 */
[----:B------:R-:W-:Y:S02]  /*1cf0*/  USEL UR36, UR41, URZ, UP2 ;  /* 0x000000ff29247287 */ /* 0x000fe40009000000 */
[----:B------:R-:W-:Y:S02]  /*1d00*/  USEL UR37, UR26, URZ, UP1 ;  /* 0x000000ff1a257287 */ /* 0x000fe40008800000 */
[----:B-1----:R-:W-:Y:S02]  /*1d10*/  UIADD3 UR8, UPT, UPT, UR31, 0x1, URZ ;  /* 0x000000011f087890 */ /* 0x002fe4000fffe0ff */
[----:B------:R-:W-:Y:S02]  /*1d20*/  @UP0 UIADD3 UR8, UPT, UPT, UR31, URZ, URZ ;  /* 0x000000ff1f080290 */ /* 0x000fe4000fffe0ff */
[----:B------:R-:W-:Y:S05]  /*1d30*/  UISETP.NE.AND UP0, UPT, UR30, UR52, UPT ;  /* 0x000000341e00728c */ /* 0x000fea000bf05270 */
[----:B------:R-:W-:Y:S04]  /*1d40*/  UMOV UR31, UR8 ;  /* 0x00000008001f7c82 */ /* 0x000fe80008000000 */
[----:B------:R-:W-:Y:S05]  /*1d50*/  BRA.U UP0, `(.L_x_23) ;  /* 0xfffffff900f87547 */ /* 0x000fea000b83ffff */
.L_x_18:
[----:B------:R-:W-:Y:S01]  /*1d60*/  ULEA UR4, UR44, UR45, 0x3 ;  /* 0x0000002d2c047291 */ /* 0x000fe2000f8e18ff */
[----:B-1----:R-:W-:Y:S01]  /*1d70*/  MOV R0, UR40 ;  /* 0x0000002800007c02 */ /* 0x002fe20008000f00 */
[----:B------:R-:W-:Y:S01]  /*1d80*/  @!P1 SYNCS.ARRIVE.TRANS64.A1T0 RZ, [UR45+0x108], RZ ;  /* 0x000108ffffff99a7 */ /* 0x000fe2000810002d */
[----:B------:R-:W-:Y:S02]  /*1d90*/  UISETP.GE.AND UP0, UPT, UR60, 0x1, UPT ;  /* 0x000000013c00788c */ /* 0x000fe4000bf06270 */
[----:B------:R-:W-:-:S04]  /*1da0*/  SHF.L.U32 R0, R0, 0x1f, RZ ;  /* 0x0000001f00007819 */ /* 0x000fc800000006ff */
[----:B--2---:R1:W2:Y:S03]  /*1db0*/  SYNCS.PHASECHK.TRANS64.TRYWAIT P0, [UR4+0x60], R0 ;  /* 0x00006000ff0075a7 */ /* 0x0042a60008001104 */
[----:B------:R-:W-:Y:S05]  /*1dc0*/  BRA.U !UP0, `(.L_x_24) ;  /* 0x0000000508bc7547 */ /* 0x000fea000b800000 */
[----:B------:R-:W3:Y:S01]  /*1dd0*/  LDCU.128 UR8, c[0x0][0x480] ;  /* 0x00009000ff0877ac */ /* 0x000ee20008000c00 */
[----:B------:R-:W4:Y:S01]  /*1de0*/  LDCU.128 UR16, c[0x0][0x490] ;  /* 0x00009200ff1077ac */ /* 0x000f220008000c00 */
[----:B------:R-:W1:Y:S01]  /*1df0*/  LDCU.64 UR20, c[0x0][0x4c0] ;  /* 0x00009800ff1477ac */ /* 0x000e620008000a00 */
[----:B------:R-:W1:Y:S01]  /*1e00*/  LDCU UR13, c[0x0][0x4c8] ;  /* 0x00009900ff0d77ac */ /* 0x000e620008000800 */
[----:B------:R-:W-:Y:S02]  /*1e10*/  UIADD3 UR52, UPT, UPT, UR60, UR52, URZ ;  /* 0x000000343c347290 */ /* 0x000fe4000fffe0ff */
[----:B---3--:R-:W-:Y:S02]  /*1e20*/  UIMAD.WIDE.U32 UR4, UR50, UR9, URZ ;  /* 0x00000009320472a5 */ /* 0x008fe4000f8e00ff */
[----:B------:R-:W-:Y:S02]  /*1e30*/  UISETP.NE.AND UP0, UPT, UR8, 0x1, UPT ;  /* 0x000000010800788c */ /* 0x000fe4000bf05270 */
[----:B------:R-:W-:Y:S01]  /*1e40*/  USHF.R.U32.HI UR5, URZ, UR10, UR5 ;  /* 0x0000000aff057299 */ /* 0x000fe20008011605 */
[----:B------:R-:W3:Y:S03]  /*1e50*/  LDCU UR9, c[0x0][0x4a0] ;  /* 0x00009400ff0977ac */ /* 0x000ee60008000800 */
[----:B------:R-:W-:-:S02]  /*1e60*/  USEL UR5, UR50, UR5, !UP0 ;  /* 0x0000000532057287 */ /* 0x000fc4000c000000 */
[----:B------:R-:W-:Y:S02]  /*1e70*/  UISETP.NE.AND UP0, UPT, UR11, 0x1, UPT ;  /* 0x000000010b00788c */ /* 0x000fe4000bf05270 */
[----:B----4-:R-:W-:Y:S01]  /*1e80*/  UIMAD.WIDE.U32 UR6, UR5, UR16, URZ ;  /* 0x00000010050672a5 */ /* 0x010fe2000f8e00ff */
[----:B------:R-:W1:Y:S01]  /*1e90*/  LDCU UR10, c[0x0][0x4ec] ;  /* 0x00009d80ff0a77ac */ /* 0x000e620008000800 */
[----:B------:R-:W4:Y:S05]  /*1ea0*/  LDCU UR59, c[0x0][0x38c] ;  /* 0x00007180ff3b77ac */ /* 0x000f2a0008000800 */
[----:B------:R-:W-:Y:S01]  /*1eb0*/  UMOV UR4, UR7 ;  /* 0x0000000700047c82 */ /* 0x000fe20008000000 */
[----:B------:R-:W1:Y:S01]  /*1ec0*/  LDCU UR23, c[0x0][0x4cc] ;  /* 0x00009980ff1777ac */ /* 0x000e620008000800 */
[----:B------:R-:W-:Y:S01]  /*1ed0*/  USHF.R.U32.HI UR4, URZ, UR17, UR4 ;  /* 0x00000011ff047299 */ /* 0x000fe20008011604 */
[----:B------:R-:W4:Y:S03]  /*1ee0*/  LDCU.64 UR16, c[0x0][0x4f0] ;  /* 0x00009e00ff1077ac */ /* 0x000f260008000a00 */
[----:B------:R-:W-:-:S02]  /*1ef0*/  USEL UR4, UR5, UR4, !UP0 ;  /* 0x0000000405047287 */ /* 0x000fc4000c000000 */
[----:B------:R-:W-:Y:S02]  /*1f00*/  UISETP.NE.AND UP0, UPT, UR18, 0x1, UPT ;  /* 0x000000011200788c */ /* 0x000fe4000bf05270 */
[----:B------:R-:W-:Y:S01]  /*1f10*/  UIMAD.WIDE.U32 UR6, UR4, UR19, URZ ;  /* 0x00000013040672a5 */ /* 0x000fe2000f8e00ff */
[----:B------:R-:W1:Y:S01]  /*1f20*/  LDCU.64 UR32, c[0x0][0x4d0] ;  /* 0x00009a00ff2077ac */ /* 0x000e620008000a00 */
[----:B------:R-:W-:-:S05]  /*1f30*/  UMOV UR49, UR60 ;  /* 0x0000003c00317c82 */ /* 0x000fca0008000000 */
[----:B------:R-:W-:Y:S01]  /*1f40*/  UMOV UR6, UR7 ;  /* 0x0000000700067c82 */ /* 0x000fe20008000000 */
[----:B------:R-:W-:Y:S02]  /*1f50*/  UIADD3 UR7, UPT, UPT, -UR5, URZ, URZ ;  /* 0x000000ff05077290 */ /* 0x000fe4000fffe1ff */
[----:B---3--:R-:W-:Y:S02]  /*1f60*/  USHF.R.U32.HI UR6, URZ, UR9, UR6 ;  /* 0x00000009ff067299 */ /* 0x008fe40008011606 */
[----:B------:R-:W-:Y:S02]  /*1f70*/  UIMAD UR7, UR8, UR7, UR50 ;  /* 0x00000007080772a4 */ /* 0x000fe4000f8e0232 */
[----:B------:R-:W-:Y:S02]  /*1f80*/  USEL UR14, UR4, UR6, !UP0 ;  /* 0x00000006040e7287 */ /* 0x000fe4000c000000 */
[----:B------:R-:W-:Y:S02]  /*1f90*/  UIADD3 UR6, UPT, UPT, -UR4, URZ, URZ ;  /* 0x000000ff04067290 */ /* 0x000fe4000fffe1ff */
[----:B------:R-:W-:-:S02]  /*1fa0*/  UIADD3 UR9, UPT, UPT, -UR14, URZ, URZ ;  /* 0x000000ff0e097290 */ /* 0x000fc4000fffe1ff */
[----:B------:R-:W-:Y:S02]  /*1fb0*/  UIMAD UR12, UR11, UR6, UR5 ;  /* 0x000000060b0c72a4 */ /* 0x000fe4000f8e0205 */
[----:B------:R-:W-:Y:S02]  /*1fc0*/  UIMAD UR9, UR18, UR9, UR4 ;  /* 0x00000009120972a4 */ /* 0x000fe4000f8e0204 */
[----:B-1----:R-:W-:Y:S01]  /*1fd0*/  UIMAD UR11, UR7, UR20, UR10 ;  /* 0x00000014070b72a4 */ /* 0x002fe2000f8e020a */
[----:B------:R-:W1:Y:S02]  /*1fe0*/  LDCU.64 UR50, c[0x0][0x390] ;  /* 0x00007200ff3277ac */ /* 0x000e640008000a00 */
[----:B------:R-:W3:Y:S01]  /*1ff0*/  LDCU UR6, c[0x0][0x500] ;  /* 0x0000a000ff0677ac */ /* 0x000ee20008000800 */
[----:B------:R-:W1:Y:S01]  /*2000*/  LDCU.64 UR4, c[0x0][0x4f8] ;  /* 0x00009f00ff0477ac */ /* 0x000e620008000a00 */
[----:B------:R-:W-:Y:S02]  /*2010*/  UIADD3 UR18, UPT, UPT, UR34, 0x40, URZ ;  /* 0x0000004022127890 */ /* 0x000fe4000fffe0ff */
[----:B----4-:R-:W-:-:S02]  /*2020*/  UIMAD UR12, UR12, UR21, UR16 ;  /* 0x000000150c0c72a4 */ /* 0x010fc4000f8e0210 */
[----:B------:R-:W-:Y:S01]  /*2030*/  UIMAD UR13, UR9, UR13, UR17 ;  /* 0x0000000d090d72a4 */ /* 0x000fe2000f8e0211 */
[----:B------:R-:W-:-:S11]  /*2040*/  UMOV UR7, UR44 ;  /* 0x0000002c00077c82 */ /* 0x000fd60008000000 */
.L_x_29:
[----:B----4-:R-:W-:Y:S01]  /*2050*/  @!P3 MOV R3, 0x4000 ;  /* 0x000040000003b802 */ /* 0x010fe20000000f00 */
[----:B------:R-:W-:Y:S01]  /*2060*/  ULEA UR9, UR7, UR45, 0x3 ;  /* 0x0000002d07097291 */ /* 0x000fe2000f8e18ff */
[----:B--2---:R-:W-:Y:S11]  /*2070*/  @P0 BRA `(.L_x_25) ;  /* 0x0000000000100947 */ /* 0x004ff60003800000 */
[----:B------:R-:W-:Y:S04]  /*2080*/  MOV R4, UR40 ;  /* 0x0000002800047c02 */ /* 0x000fe80008000f00 */
[----:B------:R-:W-:Y:S04]  /*2090*/  SHF.L.U32 R4, R4, 0x1f, RZ ;  /* 0x0000001f04047819 */ /* 0x000fe800000006ff */
[----:B------:R-:W2:Y:S02]  /*20a0*/  SYNCS.PHASECHK.TRANS64.TRYWAIT P0, [UR9+0x60], R4 ;  /* 0x00006004ff0075a7 */ /* 0x000ea40008001109 */
[----:B--2---:R-:W-:Y:S05]  /*20b0*/  @!P0 BRA `(.L_x_26) ;  /* 0x0000007c00888947 */ /* 0x004fea0003800000 */
.L_x_25:
[----:B------:R4:W-:Y:S01]  /*20c0*/  @!P3 SYNCS.ARRIVE.TRANS64 RZ, [UR9], R3 ;  /* 0x00000003ffffb9a7 */ /* 0x0009e20008000009 */
[----:B------:R-:W-:Y:S04]  /*20d0*/  BSSY.RECONVERGENT B0, `(.L_x_27) ;  /* 0x0000003000007945 */ /* 0x000fe80003800200 */
[----:B------:R-:W-:Y:S05]  /*20e0*/  @P2 BRA `(.L_x_28) ;  /* 0x0000000000042947 */ /* 0x000fea0003800000 */
[----:B-1-3--:R-:W-:Y:S05]  /*20f0*/  BPT.TRAP 0x1 ;  /* 0x000000040000795c */ /* 0x00afea0000300000 */
.L_x_28:
[----:B-1-3--:R-:W-:Y:S05]  /*2100*/  BSYNC.RECONVERGENT B0 ;  /* 0x0000000000007941 */ /* 0x00afea0003800200 */
.L_x_27:
[----:B------:R-:W-:Y:S02]  /*2110*/  UIADD3 UR8, UPT, UPT, UR7, 0x1, URZ ;  /* 0x0000000107087890 */ /* 0x000fe4000fffe0ff */
[----:B------:R-:W-:Y:S02]  /*2120*/  UIMAD UR16, UR36, UR23, UR4 ;  /* 0x00000017241072a4 */ /* 0x000fe4000f8e0204 */
[----:B------:R-:W-:Y:S02]  /*2130*/  UISETP.NE.AND UP0, UPT, UR8, 0xc, UPT ;  /* 0x0000000c0800788c */ /* 0x000fe4000bf05270 */
[----:B------:R-:W-:Y:S02]  /*2140*/  UIMAD UR15, UR37, UR32, UR5 ;  /* 0x00000020250f72a4 */ /* 0x000fe4000f8e0205 */
[----:B------:R-:W-:Y:S02]  /*2150*/  USEL UR10, URZ, 0x1, UP0 ;  /* 0x00000001ff0a7887 */ /* 0x000fe40008000000 */
[----:B------:R-:W-:Y:S02]  /*2160*/  USEL UR44, UR8, URZ, UP0 ;  /* 0x000000ff082c7287 */ /* 0x000fe40008000000 */
[----:B------:R-:W-:Y:S02]  /*2170*/  ULOP3.LUT UR40, UR40, UR10, URZ, 0x3c, !UPT ;  /* 0x0000000a28287292 */ /* 0x000fe4000f8e3cff */
[----:B------:R-:W-:Y:S02]  /*2180*/  ULEA UR8, UR44, UR45, 0x3 ;  /* 0x0000002d2c087291 */ /* 0x000fe4000f8e18ff */
[----:B------:R-:W-:Y:S02]  /*2190*/  ULEA UR19, UR7, UR45, 0xd ;  /* 0x0000002d07137291 */ /* 0x000fe4000f8e68ff */
[----:B------:R-:W-:Y:S01]  /*21a0*/  UIMAD UR7, UR38, UR33, UR6 ;  /* 0x00000021260772a4 */ /* 0x000fe2000f8e0206 */
[----:B--2---:R-:W-:Y:S01]  /*21b0*/  MOV R0, UR40 ;  /* 0x0000002800007c02 */ /* 0x004fe20008000f00 */
[----:B------:R-:W-:Y:S02]  /*21c0*/  ULEA UR15, UR15, UR16, 0x5 ;  /* 0x000000100f0f7291 */ /* 0x000fe4000f8e28ff */
[----:B------:R-:W-:Y:S01]  /*21d0*/  UIADD3 UR46, UP1, UPT, UR54, 0x80, URZ ;  /* 0x00000080362e7890 */ /* 0x000fe2000ff3e0ff */
[----:B------:R-:W-:Y:S01]  /*21e0*/  SHF.L.U32 R0, R0, 0x1f, RZ ;  /* 0x0000001f00007819 */ /* 0x000fe200000006ff */
[----:B------:R-:W-:Y:S02]  /*21f0*/  ULEA UR7, UR7, UR15, 0xa ;  /* 0x0000000f07077291 */ /* 0x000fe4000f8e50ff */
[----:B------:R-:W-:Y:S01]  /*2200*/  USHF.L.U32 UR27, UR31, 0x5, URZ ;  /* 0x000000051f1b7899 */ /* 0x000fe200080006ff */
[----:B------:R1:W2:Y:S01]  /*2210*/  SYNCS.PHASECHK.TRANS64.TRYWAIT P0, [UR8+0x60], R0 ;  /* 0x00006000ff0075a7 */ /* 0x0002a20008001108 */
[----:B------:R-:W-:Y:S02]  /*2220*/  UIADD3.X UR47, UPT, UPT, URZ, UR55, URZ, UP1, !UPT ;  /* 0x00000037ff2f7290 */ /* 0x000fe40008ffe4ff */
[----:B------:R-:W-:Y:S02]  /*2230*/  UIADD3 UR8, UPT, UPT, UR19, 0x8400, URZ ;  /* 0x0000840013087890 */ /* 0x000fe4000fffe0ff */
[----:B------:R-:W-:Y:S02]  /*2240*/  UPRMT UR7, UR7, 0x5410, URZ ;  /* 0x0000541007077896 */ /* 0x000fe400080000ff */
[----:B------:R-:W-:Y:S02]  /*2250*/  UIADD3 UR48, UPT, UPT, UR36, 0x1, URZ ;  /* 0x0000000124307890 */ /* 0x000fe4000fffe0ff */
[----:B------:R-:W-:Y:S02]  /*2260*/  UIADD3 UR41, UPT, UPT, UR37, 0x1, URZ ;  /* 0x0000000125297890 */ /* 0x000fe4000fffe0ff */
[----:B------:R-:W-:Y:S02]  /*2270*/  UISETP.NE.AND UP2, UPT, UR48, UR59, UPT ;  /* 0x0000003b3000728c */ /* 0x000fe4000bf45270 */
[----:B------:R-:W-:Y:S02]  /*2280*/  UIADD3 UR42, UP0, UPT, UR54, 0x200, URZ ;  /* 0x00000200362a7890 */ /* 0x000fe4000ff1e0ff */
[----:B------:R-:W-:Y:S02]  /*2290*/  UIADD3 UR24, UPT, UPT, UR19, 0x20400, URZ ;  /* 0x0002040013187890 */ /* 0x000fe4000fffe0ff */
[----:B------:R-:W-:Y:S02]  /*22a0*/  UIADD3.X UR43, UPT, UPT, URZ, UR55, URZ, UP0, !UPT ;  /* 0x00000037ff2b7290 */ /* 0x000fe400087fe4ff */
[----:B------:R-:W-:Y:S02]  /*22b0*/  UIADD3 UR16, UPT, UPT, UR19, 0x21400, URZ ;  /* 0x0002140013107890 */ /* 0x000fe4000fffe0ff */
[----:B------:R-:W-:Y:S02]  /*22c0*/  UIADD3 UR35, UPT, UPT, UR38, 0x1, URZ ;  /* 0x0000000126237890 */ /* 0x000fe4000fffe0ff */
[----:B------:R-:W-:Y:S01]  /*22d0*/  @UP2 UIADD3 UR41, UPT, UPT, UR37, URZ, URZ ;  /* 0x000000ff25292290 */ /* 0x000fe2000fffe0ff */
[----:B------:R-:W-:Y:S01]  /*22e0*/  UMOV UR10, UR27 ;  /* 0x0000001b000a7c82 */ /* 0x000fe20008000000 */
[----:B------:R-:W-:Y:S02]  /*22f0*/  UMOV UR56, 0x0 ;  /* 0x0000000000387882 */ /* 0x000fe40000000000 */
[----:B------:R-:W-:Y:S01]  /*2300*/  UISETP.NE.AND UP1, UPT, UR41, UR50, UPT ;  /* 0x000000322900728c */ /* 0x000fe2000bf25270 */
[----:B------:R3:W-:Y:S01]  /*2310*/  UTMALDG.5D.IM2COL [UR8], [UR46], UR7 ;  /* 0x000000082e0073b4 */ /* 0x0007e20008060007 */
[----:B------:R-:W-:Y:S01]  /*2320*/  UMOV UR57, 0x10000000 ;  /* 0x1000000000397882 */ /* 0x000fe20000000000 */
[----:B------:R-:W-:Y:S01]  /*2330*/  UMOV UR25, UR9 ;  /* 0x0000000900197c82 */ /* 0x000fe20008000000 */
[----:B------:R-:W-:Y:S01]  /*2340*/  UMOV UR26, UR34 ;  /* 0x00000022001a7c82 */ /* 0x000fe20008000000 */
[----:B------:R-:W-:Y:S01]  /*2350*/  UMOV UR28, UR36 ;  /* 0x00000024001c7c82 */ /* 0x000fe20008000000 */
[----:B------:R-:W-:Y:S01]  /*2360*/  UMOV UR29, UR37 ;  /* 0x00000025001d7c82 */ /* 0x000fe20008000000 */
[----:B------:R-:W-:Y:S01]  /*2370*/  UMOV UR30, UR38 ;  /* 0x00000026001e7c82 */ /* 0x000fe20008000000 */
[----:B------:R-:W-:Y:S01]  /*2380*/  UMOV UR20, UR36 ;  /* 0x0000002400147c82 */ /* 0x000fe20008000000 */
[----:B------:R-:W-:Y:S01]  /*2390*/  USEL UR36, UR48, URZ, UP2 ;  /* 0x000000ff30247287 */ /* 0x000fe20009000000 */
[----:B------:R1:W-:Y:S01]  /*23a0*/  UTMALDG.5D [UR24], [UR42], desc[UR56] ;  /* 0x000038182a0075b4 */ /* 0x0003e20008021000 */
[----:B------:R-:W-:Y:S01]  /*23b0*/  @UP1 UIADD3 UR35, UPT, UPT, UR38, URZ, URZ ;  /* 0x000000ff26231290 */ /* 0x000fe2000fffe0ff */
[----:B------:R-:W-:Y:S01]  /*23c0*/  UMOV UR21, UR37 ;  /* 0x0000002500157c82 */ /* 0x000fe20008000000 */
[----:B------:R-:W-:Y:S02]  /*23d0*/  USEL UR37, UR41, URZ, UP1 ;  /* 0x000000ff29257287 */ /* 0x000fe40008800000 */
[----:B------:R-:W-:Y:S01]  /*23e0*/  UISETP.NE.AND UP0, UPT, UR35, UR51, UPT ;  /* 0x000000332300728c */ /* 0x000fe2000bf05270 */
[----:B------:R-:W-:Y:S01]  /*23f0*/  UMOV UR22, UR38 ;  /* 0x0000002600167c82 */ /* 0x000fe20008000000 */
[----:B------:R-:W-:Y:S02]  /*2400*/  UMOV UR17, UR9 ;  /* 0x0000000900117c82 */ /* 0x000fe40008000000 */
[----:B------:R-:W-:Y:S01]  /*2410*/  USEL UR38, UR35, URZ, UP0 ;  /* 0x000000ff23267287 */ /* 0x000fe20008000000 */
[----:B------:R-:W-:Y:S02]  /*2420*/  UMOV UR19, UR27 ;  /* 0x0000001b00137c82 */ /* 0x000fe40008000000 */
[----:B------:R1:W-:Y:S01]  /*2430*/  UTMALDG.5D [UR16], [UR42], desc[UR56] ;  /* 0x000038102a0075b4 */ /* 0x0003e20008021000 */
[----:B---3--:R-:W-:Y:S03]  /*2440*/  UIADD3 UR8, UPT, UPT, UR31, 0x1, URZ ;  /* 0x000000011f087890 */ /* 0x008fe6000fffe0ff */
[----:B------:R-:W-:Y:S02]  /*2450*/  @UP0 UIADD3 UR8, UPT, UPT, UR31, URZ, URZ ;  /* 0x000000ff1f080290 */ /* 0x000fe4000fffe0ff */
[----:B------:R-:W-:Y:S02]  /*2460*/  UISETP.GT.U32.AND UP0, UPT, UR49, 0x1, UPT ;  /* 0x000000013100788c */ /* 0x000fe4000bf04070 */
[----:B------:R-:W-:Y:S03]  /*2470*/  UIADD3 UR7, UPT, UPT, UR49, -0x1, URZ ;  /* 0xffffffff31077890 */ /* 0x000fe6000fffe0ff */
[----:B------:R-:W-:Y:S04]  /*2480*/  UMOV UR31, UR8 ;  /* 0x00000008001f7c82 */ /* 0x000fe80008000000 */
[----:B------:R-:W-:Y:S01]  /*2490*/  UMOV UR49, UR7 ;  /* 0x0000000700317c82 */ /* 0x000fe20008000000 */
[----:B------:R-:W-:Y:S01]  /*24a0*/  UMOV UR7, UR44 ;  /* 0x0000002c00077c82 */ /* 0x000fe20008000000 */
[----:B-1----:R-:W-:Y:S05]  /*24b0*/  BRA.U UP0, `(.L_x_29) ;  /* 0xfffffff900e47547 */ /* 0x002fea000b83ffff */
.L_x_24:
[----:B----4-:R-:W-:Y:S01]  /*24c0*/  SHF.L.U32 R3, R2, 0x1f, RZ ;  /* 0x0000001f02037819 */ /* 0x010fe200000006ff */
[----:B------:R-:W-:-:S03]  /*24d0*/  NOP ;  /* 0x0000000000007918 */ /* 0x000fc60000000000 */
[----:B--2---:R-:W2:Y:S02]  /*24e0*/  SYNCS.PHASECHK.TRANS64.TRYWAIT P0, [UR45+0x110], R3 ;  /* 0x00011003ff0075a7 */ /* 0x004ea4000800112d */
[----:B--2---:R-:W-:Y:S05]  /*24f0*/  @!P0 BRA `(.L_x_30) ;  /* 0x0000007800908947 */ /* 0x004fea0003800000 */
.L_x_135:
[----:B------:R-:W2:Y:S01]  /*2500*/  LDS.128 R4, [UR45+0x150] ;  /* 0x0001502dff047984 */ /* 0x000ea20008000c00 */
[----:B------:R-:W-:Y:S02]  /*2510*/  UIADD3 UR4, UPT, UPT, UR45, 0x118, URZ ;  /* 0x000001182d047890 */ /* 0x000fe4000fffe0ff */
[----:B------:R-:W-:Y:S01]  /*2520*/  UISETP.GE.AND UP0, UPT, UR39, 0x1, UPT ;  /* 0x000000012700788c */ /* 0x000fe2000bf06270 */
[----:B------:R-:W-:Y:S01]  /*2530*/  @!PT LDS RZ, [RZ] ;  /* 0x00000000fffff984 */ /* 0x000fe20000000800 */
[----:B------:R-:W-:Y:S01]  /*2540*/  @!PT LDS RZ, [RZ] ;  /* 0x00000000fffff984 */ /* 0x000fe20000000800 */
[----:B------:R-:W-:Y:S01]  /*2550*/  @!PT LDS RZ, [RZ] ;  /* 0x00000000fffff984 */ /* 0x000fe20000000800 */
[----:B------:R-:W-:Y:S01]  /*2560*/  @!PT LDS RZ, [RZ] ;  /* 0x00000000fffff984 */ /* 0x000fe20000000800 */
[----:B------:R3:W-:Y:S06]  /*2570*/  MEMBAR.ALL.CTA ;  /* 0x0000000000007992 */ /* 0x0007ec0000008000 */
[----:B---3--:R-:W3:Y:S01]  /*2580*/  FENCE.VIEW.ASYNC.S ;  /* 0x00000000000073c6 */ /* 0x008ee20000000000 */
[----:B------:R-:W-:-:S09]  /*2590*/  UPRMT UR4, URZ, 0x654, UR4 ;  /* 0x00000654ff047896 */ /* 0x000fd20008000004 */
[----:B---3--:R-:W-:Y:S01]  /*25a0*/  SYNCS.ARRIVE.TRANS64.RED.A1T0 RZ, [UR4], RZ ;  /* 0x000000ffffff79a7 */ /* 0x008fe20008100404 */
[----:B--2---:R-:W-:-:S13]  /*25b0*/  LOP3.LUT P0, RZ, R6, 0x1, RZ, 0xc0, !PT ;  /* 0x0000000106ff7812 */ /* 0x004fda000780c0ff */
[----:B------:R-:W-:Y:S01]  /*25c0*/  VOTEU.ANY UP1, P0 ;  /* 0x0000000000ff7886 */ /* 0x000fe20000020100 */
[----:B------:R-:W-:-:S13]  /*25d0*/  PLOP3.LUT P0, PT, PT, PT, UP1, 0x80, 0x8 ;  /* 0x000000000008781c */ /* 0x000fda0003f0f018 */
[----:B-1----:R-:W-:Y:S02]  /*25e0*/  @P0 MOV R0, R4 ;  /* 0x0000000400000202 */ /* 0x002fe40000000f00 */
[----:B------:R-:W-:Y:S02]  /*25f0*/  @P0 LOP3.LUT R4, R5, 0xffff, RZ, 0xc0, !PT ;  /* 0x0000ffff05040812 */ /* 0x000fe400078ec0ff */
[----:B------:R-:W-:Y:S02]  /*2600*/  @P0 R2UR UR6, R0 ;  /* 0x00000000000602ca */ /* 0x000fe400000e0000 */
[----:B------:R-:W-:-:S11]  /*2610*/  @P0 R2UR UR5, R4 ;  /* 0x00000000040502ca */ /* 0x000fd600000e0000 */
[----:B------:R-:W-:Y:S02]  /*2620*/  @UP1 UMOV UR58, UR6 ;  /* 0x00000006003a1c82 */ /* 0x000fe40008000000 */
[----:B------:R-:W-:Y:S01]  /*2630*/  @UP1 UMOV UR53, UR5 ;  /* 0x0000000500351c82 */ /* 0x000fe20008000000 */
[----:B------:R-:W-:Y:S05]  /*2640*/  BRA.U !UP0, `(.L_x_31) ;  /* 0x0000000108d47547 */ /* 0x000fea000b800000 */
[----:B------:R-:W1:Y:S01]  /*2650*/  LDCU.128 UR16, c[0x0][0xc10] ;  /* 0x00018200ff1077ac */ /* 0x000e620008000c00 */
[----:B------:R-:W2:Y:S01]  /*2660*/  LDCU UR20, c[0x0][0xc20] ;  /* 0x00018400ff1477ac */ /* 0x000ea20008000800 */
[----:B------:R-:W3:Y:S01]  /*2670*/  LDCU UR13, c[0x0][0xc0c] ;  /* 0x00018180ff0d77ac */ /* 0x000ee20008000800 */
[----:B------:R-:W4:Y:S01]  /*2680*/  LDCU.64 UR14, c[0x0][0xc28] ;  /* 0x00018500ff0e77ac */ /* 0x000f220008000a00 */
[----:B------:R-:W-:Y:S02]  /*2690*/  UISETP.NE.AND UP3, UPT, UR39, 0x1, UPT ;  /* 0x000000012700788c */ /* 0x000fe4000bf65270 */
[----:B-1----:R-:W-:Y:S02]  /*26a0*/  UIMAD.WIDE.U32 UR4, UR61, UR19, URZ ;  /* 0x000000133d0472a5 */ /* 0x002fe4000f8e00ff */
[----:B------:R-:W-:Y:S02]  /*26b0*/  UIMAD.WIDE.U32 UR6, UR62, UR16, URZ ;  /* 0x000000103e0672a5 */ /* 0x000fe4000f8e00ff */
[----:B------:R-:W-:-:S02]  /*26c0*/  UISETP.NE.AND UP0, UPT, UR18, 0x1, UPT ;  /* 0x000000011200788c */ /* 0x000fc4000bf05270 */
[----:B------:R-:W-:Y:S01]  /*26d0*/  UIMAD.WIDE.U32 UR10, UR53, UR19, URZ ;  /* 0x00000013350a72a5 */ /* 0x000fe2000f8e00ff */
[----:B------:R-:W-:Y:S01]  /*26e0*/  UMOV UR4, UR5 ;  /* 0x0000000500047c82 */ /* 0x000fe20008000000 */
[----:B---3--:R-:W-:Y:S02]  /*26f0*/  UISETP.NE.AND UP2, UPT, UR13, 0x1, UPT ;  /* 0x000000010d00788c */ /* 0x008fe4000bf45270 */
[----:B--2---:R-:W-:Y:S02]  /*2700*/  USHF.R.U32.HI UR5, URZ, UR20, UR4 ;  /* 0x00000014ff057299 */ /* 0x004fe40008011604 */
[----:B------:R-:W-:Y:S01]  /*2710*/  UIMAD.WIDE.U32 UR8, UR58, UR16, URZ ;  /* 0x000000103a0872a5 */ /* 0x000fe2000f8e00ff */
[----:B------:R-:W-:Y:S01]  /*2720*/  UMOV UR4, UR7 ;  /* 0x0000000700047c82 */ /* 0x000fe20008000000 */
[----:B------:R-:W-:Y:S02]  /*2730*/  USEL UR5, UR61, UR5, !UP0 ;  /* 0x000000053d057287 */ /* 0x000fe4000c000000 */
[----:B------:R-:W-:-:S02]  /*2740*/  USHF.R.U32.HI UR4, URZ, UR17, UR4 ;  /* 0x00000011ff047299 */ /* 0x000fc40008011604 */
[----:B----4-:R-:W-:Y:S02]  /*2750*/  UIMAD.WIDE.U32 UR6, UR5, UR14, URZ ;  /* 0x0000000e050672a5 */ /* 0x010fe4000f8e00ff */
[----:B------:R-:W-:Y:S01]  /*2760*/  USEL UR12, UR62, UR4, !UP2 ;  /* 0x000000043e0c7287 */ /* 0x000fe2000d000000 */
[----:B------:R-:W-:Y:S02]  /*2770*/  UMOV UR8, UR9 ;  /* 0x0000000900087c82 */ /* 0x000fe40008000000 */
[----:B------:R-:W-:Y:S01]  /*2780*/  UMOV UR4, UR11 ;  /* 0x0000000b00047c82 */ /* 0x000fe20008000000 */
[----:B------:R-:W-:Y:S01]  /*2790*/  UIMAD.WIDE.U32 UR10, UR12, UR14, URZ ;  /* 0x0000000e0c0a72a5 */ /* 0x000fe2000f8e00ff */
[----:B------:R-:W-:Y:S01]  /*27a0*/  UMOV UR6, UR7 ;  /* 0x0000000700067c82 */ /* 0x000fe20008000000 */
[----:B------:R-:W-:Y:S02]  /*27b0*/  USHF.R.U32.HI UR4, URZ, UR20, UR4 ;  /* 0x00000014ff047299 */ /* 0x000fe40008011604 */
[----:B------:R-:W-:-:S02]  /*27c0*/  @UP3 USHF.R.U32.HI UR5, URZ, UR15, UR6 ;  /* 0x0000000fff053299 */ /* 0x000fc40008011606 */
[----:B------:R-:W-:Y:S01]  /*27d0*/  USHF.R.U32.HI UR17, URZ, UR17, UR8 ;  /* 0x00000011ff117299 */ /* 0x000fe20008011608 */
[----:B------:R-:W-:Y:S01]  /*27e0*/  UMOV UR6, UR11 ;  /* 0x0000000b00067c82 */ /* 0x000fe20008000000 */
[----:B------:R-:W-:Y:S02]  /*27f0*/  USEL UR4, UR53, UR4, !UP0 ;  /* 0x0000000435047287 */ /* 0x000fe4000c000000 */
[----:B------:R-:W-:Y:S02]  /*2800*/  @UP3 USHF.R.U32.HI UR12, URZ, UR15, UR6 ;  /* 0x0000000fff0c3299 */ /* 0x000fe40008011606 */
[----:B------:R-:W-:Y:S02]  /*2810*/  UIMAD UR6, UR39, UR5, URZ ;  /* 0x00000005270672a4 */ /* 0x000fe4000f8e02ff */
[----:B------:R-:W-:Y:S02]  /*2820*/  USEL UR5, UR58, UR17, !UP2 ;  /* 0x000000113a057287 */ /* 0x000fe4000d000000 */
[----:B------:R-:W-:-:S02]  /*2830*/  UIMAD UR8, UR39, UR12, URZ ;  /* 0x0000000c270872a4 */ /* 0x000fc4000f8e02ff */
[----:B------:R-:W-:Y:S02]  /*2840*/  UISETP.GE.AND UP0, UPT, UR4, UR6, UPT ;  /* 0x000000060400728c */ /* 0x000fe4000bf06270 */
[----:B------:R-:W-:Y:S02]  /*2850*/  UIMAD.WIDE.U32 UR6, UR4, UR14, URZ ;  /* 0x0000000e040672a5 */ /* 0x000fe4000f8e00ff */
[----:B------:R-:W-:Y:S02]  /*2860*/  UISETP.GE.OR UP0, UPT, UR5, UR8, UP0 ;  /* 0x000000080500728c */ /* 0x000fe40008706670 */
[----:B------:R-:W-:Y:S02]  /*2870*/  UIMAD.WIDE.U32 UR8, UR5, UR14, URZ ;  /* 0x0000000e050872a5 */ /* 0x000fe4000f8e00ff */
[----:B------:R-:W-:Y:S01]  /*2880*/  UIADD3 UR10, UPT, UPT, -UR4, URZ, URZ ;  /* 0x000000ff040a7290 */ /* 0x000fe2000fffe1ff */
[----:B------:R-:W-:Y:S02]  /*2890*/  UMOV UR6, UR7 ;  /* 0x0000000700067c82 */ /* 0x000fe40008000000 */
[----:B------:R-:W-:-:S02]  /*28a0*/  USHF.R.U32.HI UR6, URZ, UR15, UR6 ;  /* 0x0000000fff067299 */ /* 0x000fc40008011606 */
[----:B------:R-:W-:Y:S02]  /*28b0*/  UIMAD UR10, UR18, UR10, UR53 ;  /* 0x0000000a120a72a4 */ /* 0x000fe4000f8e0235 */
[----:B------:R-:W-:Y:S01]  /*28c0*/  USEL UR6, UR4, UR6, !UP3 ;  /* 0x0000000604067287 */ /* 0x000fe2000d800000 */
[----:B------:R-:W-:Y:S01]  /*28d0*/  @!UP0 UMOV UR7, UR9 ;  /* 0x0000000900078c82 */ /* 0x000fe20008000000 */
[----:B------:R-:W-:Y:S02]  /*28e0*/  UIADD3 UR9, UPT, UPT, -UR5, URZ, URZ ;  /* 0x000000ff05097290 */ /* 0x000fe4000fffe1ff */
[----:B------:R-:W-:Y:S02]  /*28f0*/  @!UP0 USHF.R.U32.HI UR7, URZ, UR15, UR7 ;  /* 0x0000000fff078299 */ /* 0x000fe40008011607 */
[----:B------:R-:W-:Y:S02]  /*2900*/  UIADD3 UR8, UPT, UPT, -UR6, URZ, URZ ;  /* 0x000000ff06087290 */ /* 0x000fe4000fffe1ff */
[----:B------:R-:W-:-:S02]  /*2910*/  @!UP0 USEL UR7, UR5, UR7, !UP3 ;  /* 0x0000000705078287 */ /* 0x000fc4000d800000 */
[----:B------:R-:W-:Y:S02]  /*2920*/  UIMAD UR8, UR39, UR8, UR4 ;  /* 0x00000008270872a4 */ /* 0x000fe4000f8e0204 */
[----:B------:R-:W-:Y:S02]  /*2930*/  @!UP0 UIADD3 UR6, UPT, UPT, UR6, -UR7, URZ ;  /* 0x8000000706068290 */ /* 0x000fe4000fffe0ff */
[----:B------:R-:W-:Y:S02]  /*2940*/  @!UP0 UIMAD UR7, UR8, UR12, UR7 ;  /* 0x0000000c080782a4 */ /* 0x000fe4000f8e0207 */
[----:B------:R-:W-:Y:S02]  /*2950*/  @!UP0 UIMAD UR4, UR39, UR6, UR5 ;  /* 0x00000006270482a4 */ /* 0x000fe4000f8e0205 */
[----:B------:R-:W-:Y:S02]  /*2960*/  UIMAD UR6, UR13, UR9, UR58 ;  /* 0x000000090d0672a4 */ /* 0x000fe4000f8e023a */
[----:B------:R-:W-:Y:S01]  /*2970*/  UIMAD UR53, UR4, UR18, UR10 ;  /* 0x00000012043572a4 */ /* 0x000fe2000f8e020a */
[----:B------:R-:W-:-:S02]  /*2980*/  @!UP0 UMOV UR5, UR7 ;  /* 0x0000000700058c82 */ /* 0x000fc40008000000 */
[----:B------:R-:W-:-:S12]  /*2990*/  UIMAD UR58, UR5, UR13, UR6 ;  /* 0x0000000d053a72a4 */ /* 0x000fd8000f8e0206 */
.L_x_31:
        /* <DEDUP_REMOVED lines=20> */
.L_x_32:
[----:B------:R-:W-:Y:S01]  /*2ae0*/  R2UR UR5, R78 ;  /* 0x000000004e0572ca */ /* 0x000fe200000e0000 */
[----:B------:R-:W-:Y:S01]  /*2af0*/  UMOV UR30, UR52 ;  /* 0x00000034001e7c82 */ /* 0x000fe20008000000 */
[----:B------:R-:W-:Y:S02]  /*2b00*/  R2UR UR4, R77 ;  /* 0x000000004d0472ca */ /* 0x000fe400000e0000 */
[----:B------:R-:W-:Y:S02]  /*2b10*/  PLOP3.LUT P1, PT, PT, PT, PT, 0x80, 0x8 ;  /* 0x000000000008781c */ /* 0x000fe40003f2f070 */
[----:B------:R-:W-:-:S07]  /*2b20*/  LOP3.LUT R2, R2, 0x1, RZ, 0x3c, !PT ;  /* 0x0000000102027812 */ /* 0x000fce00078e3cff */
[----:B------:R-:W-:Y:S02]  /*2b30*/  UIADD3 UR51, UPT, UPT, UR58, UR5, URZ ;  /* 0x000000053a337290 */ /* 0x000fe4000fffe0ff */
[----:B------:R-:W-:Y:S01]  /*2b40*/  UIADD3 UR24, UPT, UPT, UR53, UR4, URZ ;  /* 0x0000000435187290 */ /* 0x000fe2000fffe0ff */
[----:B------:R-:W-:Y:S11]  /*2b50*/  BRA.U UP1, `(.L_x_33) ;  /* 0xffffffe901907547 */ /* 0x000ff6000b83ffff */
[----:B------:R-:W-:Y:S01]  /*2b60*/  UIADD3 UR45, UPT, UPT, UR45, 0x60, URZ ;  /* 0x000000602d2d7890 */ /* 0x000fe2000fffe0ff */
[----:B------:R-:W-:-:S03]  /*2b70*/  MOV R2, UR40 ;  /* 0x0000002800027c02 */ /* 0x000fc60008000f00 */
[----:B------:R-:W-:Y:S01]  /*2b80*/  ULEA UR4, UR44, UR45, 0x3 ;  /* 0x0000002d2c047291 */ /* 0x000fe2000f8e18ff */
[----:B------:R-:W-:-:S08]  /*2b90*/  SHF.L.U32 R2, R2, 0x1f, RZ ;  /* 0x0000001f02027819 */ /* 0x000fd000000006ff */
[----:B------:R-:W1:Y:S02]  /*2ba0*/  SYNCS.PHASECHK.TRANS64.TRYWAIT P0, [UR4], R2 ;  /* 0x00000002ff0075a7 */ /* 0x000e640008001104 */
[----:B-1----:R-:W-:Y:S05]  /*2bb0*/  @!P0 BRA `(.L_x_34) ;  /* 0x0000007000f88947 */ /* 0x002fea0003800000 */
.L_x_137:
[----:B------:R-:W-:-:S04]  /*2bc0*/  UIADD3 UR4, UPT, UPT, UR44, 0x1, URZ ;  /* 0x000000012c047890 */ /* 0x000fc8000fffe0ff */
[----:B------:R-:W-:-:S04]  /*2bd0*/  UISETP.NE.AND UP0, UPT, UR4, 0xc, UPT ;  /* 0x0000000c0400788c */ /* 0x000fc8000bf05270 */
[----:B------:R-:W-:Y:S02]  /*2be0*/  USEL UR5, URZ, 0x1, UP0 ;  /* 0x00000001ff057887 */ /* 0x000fe40008000000 */
[----:B------:R-:W-:Y:S02]  /*2bf0*/  USEL UR4, UR4, URZ, UP0 ;  /* 0x000000ff04047287 */ /* 0x000fe40008000000 */
[----:B------:R-:W-:Y:S02]  /*2c00*/  ULOP3.LUT UR6, UR40, UR5, URZ, 0x3c, !UPT ;  /* 0x0000000528067292 */ /* 0x000fe4000f8e3cff */
[----:B------:R-:W-:-:S04]  /*2c10*/  ULEA UR5, UR4, UR45, 0x3 ;  /* 0x0000002d04057291 */ /* 0x000fc8000f8e18ff */
[----:B-1----:R-:W-:-:S04]  /*2c20*/  MOV R2, UR6 ;  /* 0x0000000600027c02 */ /* 0x002fc80008000f00 */
[----:B------:R-:W-:-:S04]  /*2c30*/  SHF.L.U32 R2, R2, 0x1f, RZ ;  /* 0x0000001f02027819 */ /* 0x000fc800000006ff */
[----:B------:R-:W1:Y:S02]  /*2c40*/  SYNCS.PHASECHK.TRANS64.TRYWAIT P0, [UR5], R2 ;  /* 0x00000002ff0075a7 */ /* 0x000e640008001105 */
[----:B-1----:R-:W-:Y:S05]  /*2c50*/  @!P0 BRA `(.L_x_35) ;  /* 0x0000007000e88947 */ /* 0x002fea0003800000 */
.L_x_139:
        /* <DEDUP_REMOVED lines=10> */
.L_x_141:
        /* <DEDUP_REMOVED lines=10> */
.L_x_143:
        /* <DEDUP_REMOVED lines=10> */
.L_x_145:
        /* <DEDUP_REMOVED lines=10> */
.L_x_147:
        /* <DEDUP_REMOVED lines=10> */
.L_x_149:
        /* <DEDUP_REMOVED lines=10> */
.L_x_151:
        /* <DEDUP_REMOVED lines=10> */
.L_x_153:
        /* <DEDUP_REMOVED lines=10> */
.L_x_155:
        /* <DEDUP_REMOVED lines=10> */
.L_x_157:
[----:B------:R-:W-:-:S04]  /*3200*/  UIADD3 UR4, UPT, UPT, UR4, 0x1, URZ ;  /* 0x0000000104047890 */ /* 0x000fc8000fffe0ff */
[----:B------:R-:W-:-:S04]  /*3210*/  UISETP.NE.AND UP0, UPT, UR4, 0xc, UPT ;  /* 0x0000000c0400788c */ /* 0x000fc8000bf05270 */
[----:B------:R-:W-:Y:S02]  /*3220*/  USEL UR5, URZ, 0x1, UP0 ;  /* 0x00000001ff057887 */ /* 0x000fe40008000000 */
[----:B------:R-:W-:Y:S02]  /*3230*/  USEL UR4, UR4, URZ, UP0 ;  /* 0x000000ff04047287 */ /* 0x000fe40008000000 */
[----:B------:R-:W-:Y:S02]  /*3240*/  ULOP3.LUT UR5, UR6, UR5, URZ, 0x3c, !UPT ;  /* 0x0000000506057292 */ /* 0x000fe4000f8e3cff */
[----:B------:R-:W-:-:S04]  /*3250*/  ULEA UR4, UR4, UR45, 0x3 ;  /* 0x0000002d04047291 */ /* 0x000fc8000f8e18ff */
[----:B-1----:R-:W-:Y:S02]  /*3260*/  IMAD.U32 R2, RZ, RZ, UR5 ;  /* 0x00000005ff027e24 */ /* 0x002fe4000f8e00ff */
[----:B------:R-:W-:-:S03]  /*3270*/  MOV R0, UR4 ;  /* 0x0000000400007c02 */ /* 0x000fc60008000f00 */
[----:B------:R-:W-:-:S07]  /*3280*/  SHF.L.U32 R2, R2, 0x1f, RZ ;  /* 0x0000001f02027819 */ /* 0x000fce00000006ff */
.L_x_45:
[----:B-1----:R1:W2:Y:S02]  /*3290*/  SYNCS.PHASECHK.TRANS64.TRYWAIT P0, [R0+URZ], R2 ;  /* 0x00000002000075a7 */ /* 0x0022a400080011ff */
[----:B--2---:R-:W-:Y:S05]  /*32a0*/  @!P0 NANOSLEEP.SYNCS 0x989680 ;  /* 0x009896800000895d */ /* 0x004fea0003900000 */
[----:B------:R-:W2:Y:S02]  /*32b0*/  @!P0 SYNCS.PHASECHK.TRANS64 P0, [R0+URZ], R2 ;  /* 0x00000002000085a7 */ /* 0x000ea400080010ff */
[----:B--2---:R-:W-:Y:S05]  /*32c0*/  @P0 EXIT ;  /* 0x000000000000094d */ /* 0x004fea0003800000 */
[----:B------:R-:W-:Y:S05]  /*32d0*/  BRA `(.L_x_45) ;  /* 0xfffffffc00ec7947 */ /* 0x000fea000383ffff */
.L_x_17:
[----:B------:R-:W2:Y:S02]  /*32e0*/  S2UR UR4, SR_CgaCtaId ;  /* 0x00000000000479c3 */ /* 0x000ea40000008800 */
[----:B--2---:R-:W-:-:S04]  /*32f0*/  UISETP.NE.AND UP0, UPT, UR4, URZ, UPT ;  /* 0x000000ff0400728c */ /* 0x004fc8000bf05270 */
[----:B------:R-:W-:-:S09]  /*3300*/  UISETP.NE.OR UP0, UPT, UR18, 0x1, UP0 ;  /* 0x000000011200788c */ /* 0x000fd20008705670 */
[----:B------:R-:W-:Y:S05]  /*3310*/  BRA.U UP0, `(.L_x_46) ;  /* 0x0000000100b47547 */ /* 0x000fea000b800000 */
[----:B------:R-:W2:Y:S01]  /*3320*/  S2UR UR5, SR_CgaCtaId ;  /* 0x00000000000579c3 */ /* 0x000ea20000008800 */
[----:B------:R-:W-:Y:S01]  /*3330*/  UMOV UR4, 0x400 ;  /* 0x0000040000047882 */ /* 0x000fe20000000000 */
[----:B------:R-:W-:Y:S01]  /*3340*/  HFMA2 R3, -RZ, RZ, 0, 5.9604644775390625e-08 ;  /* 0x00000001ff037431 */ /* 0x000fe200000001ff */
[----:B------:R-:W-:Y:S01]  /*3350*/  ISETP.NE.AND P0, PT, R0, RZ, PT ;  /* 0x000000ff0000720c */ /* 0x000fe20003f05270 */
[----:B------:R-:W-:Y:S01]  /*3360*/  IMAD.MOV.U32 R8, RZ, RZ, RZ ;  /* 0x000000ffff087224 */ /* 0x000fe200078e00ff */
[----:B--2---:R-:W-:-:S04]  /*3370*/  ULEA UR4, UR5, UR4, 0x18 ;  /* 0x0000000405047291 */ /* 0x004fc8000f8ec0ff */
[----:B------:R-:W-:Y:S02]  /*3380*/  UIADD3 UR5, UPT, UPT, UR4, 0x118, URZ ;  /* 0x0000011804057890 */ /* 0x000fe4000fffe0ff */
[----:B------:R-:W-:Y:S02]  /*3390*/  UIADD3 UR8, UPT, UPT, UR4, 0x110, URZ ;  /* 0x0000011004087890 */ /* 0x000fe4000fffe0ff */
[----:B------:R-:W-:-:S12]  /*33a0*/  UPRMT UR5, URZ, 0x654, UR5 ;  /* 0x00000654ff057896 */ /* 0x000fd80008000005 */
.L_x_49:
[----:B------:R-:W-:Y:S01]  /*33b0*/  SHF.L.U32 R6, R3, 0x1f, RZ ;  /* 0x0000001f03067819 */ /* 0x000fe200000006ff */
[----:B------:R-:W-:Y:S02]  /*33c0*/  IMAD.U32 R4, RZ, RZ, UR8 ;  /* 0x00000008ff047e24 */ /* 0x000fe4000f8e00ff */
[----:B------:R-:W-:Y:S01]  /*33d0*/  @!P0 IMAD.MOV.U32 R5, RZ, RZ, 0x10 ;  /* 0x00000010ff058424 */ /* 0x000fe200078e00ff */
[----:B------:R-:W2:Y:S02]  /*33e0*/  SYNCS.PHASECHK.TRANS64.TRYWAIT P1, [UR4+0x118], R6 ;  /* 0x00011806ff0075a7 */ /* 0x000ea40008021104 */
[----:B------:R-:W-:-:S04]  /*33f0*/  PRMT R4, R0, 0x654, R4 ;  /* 0x0000065400047816 */ /* 0x000fc80000000004 */
[----:B------:R-:W-:Y:S01]  /*3400*/  SEL R2, R4, R2, !P0 ;  /* 0x0000000204027207 */ /* 0x000fe20004000000 */
[----:B--2---:R-:W-:Y:S06]  /*3410*/  @!P1 BRA `(.L_x_47) ;  /* 0x0000006c00e89947 */ /* 0x004fec0003800000 */
.L_x_159:
[----:B------:R-:W-:Y:S01]  /*3420*/  UIADD3 UR6, UPT, UPT, UR4, 0x150, URZ ;  /* 0x0000015004067890 */ /* 0x000fe2000fffe0ff */
[----:B------:R3:W-:Y:S01]  /*3430*/  @!P0 SYNCS.ARRIVE.TRANS64.RED RZ, [R2+URZ], R5 ;  /* 0x0000000502ff89a7 */ /* 0x0007e200080004ff */
[----:B------:R-:W-:Y:S01]  /*3440*/  UIADD3 UR7, UPT, UPT, UR4, 0x110, URZ ;  /* 0x0000011004077890 */ /* 0x000fe2000fffe0ff */
[----:B------:R-:W-:-:S08]  /*3450*/  LOP3.LUT R3, R3, 0x1, RZ, 0x3c, !PT ;  /* 0x0000000103037812 */ /* 0x000fd000078e3cff */
[----:B------:R-:W-:Y:S06]  /*3460*/  UGETNEXTWORKID.BROADCAST [UR6], [UR7] ;  /* 0x00000000060073ca */ /* 0x000fec0008000100 */
[----:B---3--:R-:W-:-:S04]  /*3470*/  SHF.L.U32 R5, R8, 0x1f, RZ ;  /* 0x0000001f08057819 */ /* 0x008fc800000006ff */
[----:B------:R-:W3:Y:S02]  /*3480*/  SYNCS.PHASECHK.TRANS64.TRYWAIT P1, [UR4+0x110], R5 ;  /* 0x00011005ff0075a7 */ /* 0x000ee40008021104 */
[----:B---3--:R-:W-:Y:S05]  /*3490*/  @!P1 BRA `(.L_x_48) ;  /* 0x0000006c00e09947 */ /* 0x008fea0003800000 */
.L_x_161:
[----:B--2---:R-:W2:Y:S01]  /*34a0*/  LDS.128 R4, [UR4+0x150] ;  /* 0x00015004ff047984 */ /* 0x004ea20008000c00 */
[----:B------:R-:W-:Y:S01]  /*34b0*/  LOP3.LUT R8, R8, 0x1, RZ, 0x3c, !PT ;  /* 0x0000000108087812 */ /* 0x000fe200078e3cff */
[----:B------:R-:W-:Y:S01]  /*34c0*/  @!PT LDS RZ, [RZ] ;  /* 0x00000000fffff984 */ /* 0x000fe20000000800 */
[----:B------:R-:W-:Y:S01]  /*34d0*/  @!PT LDS RZ, [RZ] ;  /* 0x00000000fffff984 */ /* 0x000fe20000000800 */
[----:B------:R-:W-:Y:S01]  /*34e0*/  @!PT LDS RZ, [RZ] ;  /* 0x00000000fffff984 */ /* 0x000fe20000000800 */
[----:B------:R-:W-:Y:S01]  /*34f0*/  @!PT LDS RZ, [RZ] ;  /* 0x00000000fffff984 */ /* 0x000fe20000000800 */
[----:B------:R3:W-:Y:S06]  /*3500*/  MEMBAR.ALL.CTA ;  /* 0x0000000000007992 */ /* 0x0007ec0000008000 */
[----:B---3--:R-:W3:Y:S02]  /*3510*/  FENCE.VIEW.ASYNC.S ;  /* 0x00000000000073c6 */ /* 0x008ee40000000000 */
[----:B---3--:R-:W-:Y:S01]  /*3520*/  SYNCS.ARRIVE.TRANS64.RED.A1T0 RZ, [UR5], RZ ;  /* 0x000000ffffff79a7 */ /* 0x008fe20008100405 */
[----:B--2---:R-:W-:-:S13]  /*3530*/  LOP3.LUT P1, RZ, R6, 0x1, RZ, 0xc0, !PT ;  /* 0x0000000106ff7812 */ /* 0x004fda000782c0ff */
[----:B------:R-:W-:Y:S05]  /*3540*/  @P1 BRA `(.L_x_49) ;  /* 0xfffffffc00981947 */ /* 0x000fea000383ffff */
[----:B------:R-:W-:-:S04]  /*3550*/  SHF.L.U32 R0, R3, 0x1f, RZ ;  /* 0x0000001f03007819 */ /* 0x000fc800000006ff */
[----:B------:R-:W2:Y:S02]  /*3560*/  SYNCS.PHASECHK.TRANS64 P0, [UR4+0x118], R0 ;  /* 0x00011800ff0075a7 */ /* 0x000ea40008001004 */
[----:B-12---:R-:W-:Y:S05]  /*3570*/  @P0 EXIT ;  /* 0x000000000000094d */ /* 0x006fea0003800000 */
[----:B------:R-:W-:-:S07]  /*3580*/  MOV R0, UR4 ;  /* 0x0000000400007c02 */ /* 0x000fce0008000f00 */
.L_x_50:
[----:B-1----:R-:W-:-:S04]  /*3590*/  SHF.L.U32 R2, R3, 0x1f, RZ ;  /* 0x0000001f03027819 */ /* 0x002fc800000006ff */
[----:B------:R1:W2:Y:S03]  /*35a0*/  SYNCS.PHASECHK.TRANS64.TRYWAIT P0, [R0+URZ+0x118], R2 ;  /* 0x00011802000075a7 */ /* 0x0002a600080011ff */
[----:B--2---:R-:W-:Y:S05]  /*35b0*/  @!P0 NANOSLEEP.SYNCS 0x989680 ;  /* 0x009896800000895d */ /* 0x004fea0003900000 */
[----:B------:R-:W2:Y:S02]  /*35c0*/  @!P0 SYNCS.PHASECHK.TRANS64 P0, [R0+URZ+0x118], R2 ;  /* 0x00011802000085a7 */ /* 0x000ea400080010ff */
[----:B--2---:R-:W-:Y:S05]  /*35d0*/  @P0 EXIT ;  /* 0x000000000000094d */ /* 0x004fea0003800000 */
[----:B------:R-:W-:Y:S05]  /*35e0*/  BRA `(.L_x_50) ;  /* 0xfffffffc00e87947 */ /* 0x000fea000383ffff */
.L_x_46:
[----:B------:R-:W-:-:S09]  /*35f0*/  UISETP.NE.AND UP0, UPT, UR18, URZ, UPT ;  /* 0x000000ff1200728c */ /* 0x000fd2000bf05270 */
[----:B------:R-:W-:Y:S05]  /*3600*/  BRA.U UP0, `(.L_x_51) ;  /* 0x0000000d00487547 */ /* 0x000fea000b800000 */
[----:B------:R-:W2:Y:S01]  /*3610*/  S2UR UR7, SR_CgaCtaId ;  /* 0x00000000000779c3 */ /* 0x000ea20000008800 */
[----:B------:R-:W-:Y:S01]  /*3620*/  UMOV UR4, 0x40 ;  /* 0x0000004000047882 */ /* 0x000fe20000000000 */
[----:B------:R-:W-:Y:S01]  /*3630*/  NOP ;  /* 0x0000000000007918 */ /* 0x000fe20000000000 */
[----:B------:R-:W-:Y:S01]  /*3640*/  UMOV UR6, 0x400 ;  /* 0x0000040000067882 */ /* 0x000fe20000000000 */
[----:B--2---:R-:W-:Y:S02]  /*3650*/  ULEA UR5, UR7, UR4, 0x18 ;  /* 0x0000000407057291 */ /* 0x004fe4000f8ec0ff */
[----:B------:R-:W-:-:S07]  /*3660*/  ULEA UR6, UR7, UR6, 0x18 ;  /* 0x0000000607067291 */ /* 0x000fce000f8ec0ff */
[----:B------:R-:W2:Y:S02]  /*3670*/  LDS.U8 R0, [UR5+0x1c] ;  /* 0x00001c05ff007984 */ /* 0x000ea40008000000 */
[----:B--2---:R-:W-:-:S13]  /*3680*/  ISETP.NE.AND P0, PT, R0, RZ, PT ;  /* 0x000000ff0000720c */ /* 0x004fda0003f05270 */
[----:B------:R-:W-:Y:S05]  /*3690*/  @P0 BRA `(.L_x_52) ;  /* 0x0000000000580947 */ /* 0x000fea0003800000 */
[----:B------:R-:W-:-:S13]  /*36a0*/  ELECT P0, URZ, PT ;  /* 0x0000000000ff782f */ /* 0x000fda0003800000 */
[----:B------:R-:W-:Y:S05]  /*36b0*/  @!P0 BRA `(.L_x_53) ;  /* 0x0000000000608947 */ /* 0x000fea0003800000 */
[----:B------:R-:W-:Y:S01]  /*36c0*/  UMOV UR4, 0x10 ;  /* 0x0000001000047882 */ /* 0x000fe20000000000 */
[----:B------:R-:W-:Y:S01]  /*36d0*/  HFMA2 R0, -RZ, RZ, 0, 5.9604644775390625e-08 ;  /* 0x00000001ff007431 */ /* 0x000fe200000001ff */
[----:B------:R-:W-:-:S03]  /*36e0*/  MOV R2, 0xffff ;  /* 0x0000ffff00027802 */ /* 0x000fc60000000f00 */
[----:B------:R-:W-:Y:S04]  /*36f0*/  DEPBAR.LE SB2, 0x36 ;  /* 0x0000ad800000791a */ /* 0x000fe80000000000 */
[----:B------:R-:W2:Y:S02]  /*3700*/  UTCATOMSWS.FIND_AND_SET.ALIGN UP0, UR4, UR4 ;  /* 0x00000004000475e3 */ /* 0x000ea40008000800 */
[----:B--2---:R-:W-:Y:S01]  /*3710*/  MOV R3, UR4 ;  /* 0x0000000400037c02 */ /* 0x004fe20008000f00 */
[----:B------:R-:W-:Y:S06]  /*3720*/  BRA.U UP0, `(.L_x_54) ;  /* 0x0000000100187547 */ /* 0x000fec000b800000 */
.L_x_55:
[----:B------:R-:W-:Y:S05]  /*3730*/  NANOSLEEP 0x64 ;  /* 0x000000640000795d */ /* 0x000fea0003800000 */
[----:B------:R-:W-:-:S05]  /*3740*/  UMOV UR4, 0x10 ;  /* 0x0000001000047882 */ /* 0x000fca0000000000 */
[----:B------:R-:W-:Y:S04]  /*3750*/  DEPBAR.LE SB2, 0x36 ;  /* 0x0000ad800000791a */ /* 0x000fe80000000000 */
[----:B------:R-:W2:Y:S02]  /*3760*/  UTCATOMSWS.FIND_AND_SET.ALIGN UP0, UR4, UR4 ;  /* 0x00000004000475e3 */ /* 0x000ea40008000800 */
[----:B--2---:R-:W-:Y:S01]  /*3770*/  MOV R3, UR4 ;  /* 0x0000000400037c02 */ /* 0x004fe20008000f00 */
[----:B------:R-:W-:Y:S05]  /*3780*/  BRA.U !UP0, `(.L_x_55) ;  /* 0xfffffffd08e87547 */ /* 0x000fea000b83ffff */
.L_x_54:
[-C--:B------:R-:W-:Y:S02]  /*3790*/  SHF.L.U32 R2, R2, R3.reuse, RZ ;  /* 0x0000000302027219 */ /* 0x080fe400000006ff */
[----:B------:R-:W-:Y:S01]  /*37a0*/  SHF.L.U32 R0, R0, R3, RZ ;  /* 0x0000000300007219 */ /* 0x000fe200000006ff */
[----:B------:R-:W-:Y:S02]  /*37b0*/  IMAD.SHL.U32 R3, R3, 0x20, RZ ;  /* 0x0000002003037824 */ /* 0x000fe400078e00ff */
[----:B------:R2:W-:Y:S04]  /*37c0*/  ATOMS.OR RZ, [UR5+0x14], R2 ;  /* 0x00001402ffff798c */ /* 0x0005e8000b000005 */
[----:B------:R2:W-:Y:S04]  /*37d0*/  ATOMS.OR RZ, [UR5+0x18], R0 ;  /* 0x00001800ffff798c */ /* 0x0005e8000b000005 */
[----:B------:R2:W-:Y:S01]  /*37e0*/  STS [UR6+0x160], R3 ;  /* 0x00016003ff007988 */ /* 0x0005e20008000806 */
[----:B------:R-:W-:Y:S05]  /*37f0*/  BRA `(.L_x_53) ;  /* 0x0000000000107947 */ /* 0x000fea0003800000 */
.L_x_52:
[----:B------:R-:W-:Y:S02]  /*3800*/  MOV R0, 0xffffffff ;  /* 0xffffffff00007802 */ /* 0x000fe40000000f00 */
[----:B------:R-:W-:-:S03]  /*3810*/  MOV R2, 0x3840 ;  /* 0x0000384000027802 */ /* 0x000fc60000000f00 */
[----:B------:R2:W-:Y:S04]  /*3820*/  STS [UR6+0x160], R0 ;  /* 0x00016000ff007988 */ /* 0x0005e80008000806 */
[----:B-12--5:R-:W-:Y:S05]  /*3830*/  CALL.REL.NOINC `($__internal_1_$__cuda_sm10x_tcgen05_guardrail_trap_phase_invalid_during_alloc) ;  /* 0x0000007000ec7944 */ /* 0x026fea0003c00000 */
.L_x_53:
[----:B------:R-:W-:Y:S05]  /*3840*/  WARPSYNC.ALL ;  /* 0x0000000000007948 */ /* 0x000fea0003800000 */
[----:B------:R-:W3:Y:S01]  /*3850*/  S2UR UR4, SR_CgaCtaId ;  /* 0x00000000000479c3 */ /* 0x000ee20000008800 */
[----:B------:R-:W-:Y:S01]  /*3860*/  UMOV UR18, 0x400 ;  /* 0x0000040000127882 */ /* 0x000fe20000000000 */
[----:B------:R-:W-:-:S06]  /*3870*/  NOP ;  /* 0x0000000000007918 */ /* 0x000fcc0000000000 */
[----:B------:R-:W-:Y:S06]  /*3880*/  BAR.ARV 0x6, 0xa0 ;  /* 0x0182800000007b1d */ /* 0x000fec0000002000 */
[----:B------:R-:W4:Y:S01]  /*3890*/  LDCU.64 UR6, c[0x0][0x388] ;  /* 0x00007100ff0677ac */ /* 0x000f220008000a00 */
[----:B------:R-:W-:Y:S01]  /*38a0*/  IMAD.MOV.U32 R8, RZ, RZ, 0x1 ;  /* 0x00000001ff087424 */ /* 0x000fe200078e00ff */
[----:B------:R-:W1:Y:S01]  /*38b0*/  LDCU.64 UR8, c[0x0][0x390] ;  /* 0x00007200ff0877ac */ /* 0x000e620008000a00 */
[----:B------:R-:W-:Y:S01]  /*38c0*/  UMOV UR21, URZ ;  /* 0x000000ff00157c82 */ /* 0x000fe20008000000 */
[----:B------:R-:W-:Y:S01]  /*38d0*/  UMOV UR17, URZ ;  /* 0x000000ff00117c82 */ /* 0x000fe20008000000 */
[----:B---3--:R-:W-:Y:S01]  /*38e0*/  ULEA UR18, UR4, UR18, 0x18 ;  /* 0x0000001204127291 */ /* 0x008fe2000f8ec0ff */
[----:B------:R-:W-:Y:S01]  /*38f0*/  UMOV UR26, 0x0 ;  /* 0x00000000001a7882 */ /* 0x000fe20000000000 */
[----:B------:R-:W-:Y:S01]  /*3900*/  UMOV UR27, 0x8210490 ;  /* 0x08210490001b7882 */ /* 0x000fe20000000000 */
[----:B------:R-:W-:Y:S01]  /*3910*/  UMOV UR24, 0x0 ;  /* 0x0000000000187882 */ /* 0x000fe20000000000 */
[----:B------:R-:W-:Y:S01]  /*3920*/  UMOV UR25, 0x8210490 ;  /* 0x0821049000197882 */ /* 0x000fe20000000000 */
[----:B----4-:R-:W-:-:S04]  /*3930*/  UIADD3 UR4, UPT, UPT, UR6, 0x1f, URZ ;  /* 0x0000001f06047890 */ /* 0x010fc8000fffe0ff */
[----:B------:R-:W2:Y:S01]  /*3940*/  LDS R9, [UR18+0x160] ;  /* 0x00016012ff097984 */ /* 0x000ea20008000800 */
[----:B------:R-:W-:Y:S02]  /*3950*/  UIADD3 UR6, UPT, UPT, UR18, 0x8400, URZ ;  /* 0x0000840012067890 */ /* 0x000fe4000fffe0ff */
[----:B------:R-:W-:Y:S02]  /*3960*/  USHF.R.S32.HI UR5, URZ, 0x1f, UR4 ;  /* 0x0000001fff057899 */ /* 0x000fe40008011404 */
[----:B------:R-:W-:Y:S02]  /*3970*/  USHF.R.U32.HI UR6, URZ, 0x4, UR6 ;  /* 0x00000004ff067899 */ /* 0x000fe40008011606 */
[----:B------:R-:W-:Y:S02]  /*3980*/  ULEA.HI UR4, UR5, UR4, URZ, 0x5 ;  /* 0x0000000405047291 */ /* 0x000fe4000f8f28ff */
[----:B------:R-:W-:Y:S02]  /*3990*/  UIADD3 UR5, UPT, UPT, UR18, 0x20400, URZ ;  /* 0x0002040012057890 */ /* 0x000fe4000fffe0ff */
[----:B------:R-:W-:-:S02]  /*39a0*/  USHF.R.S32.HI UR4, URZ, 0x5, UR4 ;  /* 0x00000005ff047899 */ /* 0x000fc40008011404 */
[----:B------:R-:W-:Y:S02]  /*39b0*/  USHF.R.U32.HI UR5, URZ, 0x4, UR5 ;  /* 0x00000004ff057899 */ /* 0x000fe40008011605 */
[----:B------:R-:W-:Y:S02]  /*39c0*/  UIMAD UR4, UR4, UR7, URZ ;  /* 0x00000007040472a4 */ /* 0x000fe4000f8e02ff */
[----:B------:R-:W-:Y:S02]  /*39d0*/  ULOP3.LUT UR6, UR6, 0x3fff, URZ, 0xc0, !UPT ;  /* 0x00003fff06067892 */ /* 0x000fe4000f8ec0ff */
[----:B-1----:R-:W-:Y:S02]  /*39e0*/  UIMAD UR4, UR4, UR8, URZ ;  /* 0x00000008040472a4 */ /* 0x002fe4000f8e02ff */
[----:B------:R-:W-:Y:S02]  /*39f0*/  ULOP3.LUT UR5, UR5, 0x3fff, URZ, 0xc0, !UPT ;  /* 0x00003fff05057892 */ /* 0x000fe4000f8ec0ff */
[----:B------:R-:W-:-:S02]  /*3a00*/  UIMAD UR7, UR4, UR9, URZ ;  /* 0x00000009040772a4 */ /* 0x000fc4000f8e02ff */
[----:B------:R-:W-:Y:S02]  /*3a10*/  UIADD3 UR4, UPT, UPT, UR18, 0x118, URZ ;  /* 0x0000011812047890 */ /* 0x000fe4000fffe0ff */
[----:B------:R-:W-:Y:S02]  /*3a20*/  ULOP3.LUT UR19, UR6, 0x10000, URZ, 0xfc, !UPT ;  /* 0x0001000006137892 */ /* 0x000fe4000f8efcff */
[----:B------:R-:W-:Y:S02]  /*3a30*/  UPRMT UR23, URZ, 0x654, UR4 ;  /* 0x00000654ff177896 */ /* 0x000fe40008000004 */
[----:B------:R-:W-:Y:S02]  /*3a40*/  ULOP3.LUT UR20, UR5, 0x1000000, URZ, 0xfc, !UPT ;  /* 0x0100000005147892 */ /* 0x000fe4000f8efcff */
[----:B------:R-:W-:Y:S02]  /*3a50*/  UIADD3 UR28, UPT, UPT, UR7, -0x1, URZ ;  /* 0xffffffff071c7890 */ /* 0x000fe4000fffe0ff */
[----:B------:R-:W-:Y:S01]  /*3a60*/  UISETP.GE.AND UP3, UPT, UR7, 0x1, UPT ;  /* 0x000000010700788c */ /* 0x000fe2000bf66270 */
[C---:B--2---:R-:W-:Y:S01]  /*3a70*/  VIADD R3, R9.reuse, 0x80 ;  /* 0x0000008009037836 */ /* 0x044fe20000000000 */
[----:B------:R-:W-:-:S04]  /*3a80*/  LOP3.LUT R2, R9, 0xffff, RZ, 0xc0, !PT ;  /* 0x0000ffff09027812 */ /* 0x000fc800078ec0ff */
[----:B------:R-:W-:-:S05]  /*3a90*/  LOP3.LUT R3, R3, 0xffff, RZ, 0xc0, !PT ;  /* 0x0000ffff03037812 */ /* 0x000fca00078ec0ff */
[----:B------:R1:W-:Y:S02]  /*3aa0*/  STL.64 [R1], R2 ;  /* 0x0000000201007387 */ /* 0x0003e40000100a00 */
[----:B-1----:R-:W-:-:S07]  /*3ab0*/  CS2R R2, SRZ ;  /* 0x0000000000027805 */ /* 0x002fce000001ff00 */
.L_x_62:
[----:B-1----:R-:W-:-:S04]  /*3ac0*/  SHF.L.U32 R4, R3, 0x1f, RZ ;  /* 0x0000001f03047819 */ /* 0x002fc800000006ff */
[----:B------:R-:W1:Y:S02]  /*3ad0*/  SYNCS.PHASECHK.TRANS64.TRYWAIT P0, [UR18+0x110], R4 ;  /* 0x00011004ff0075a7 */ /* 0x000e640008001112 */
[----:B-12-4-:R-:W-:Y:S05]  /*3ae0*/  @!P0 BRA `(.L_x_56) ;  /* 0x0000006800648947 */ /* 0x016fea0003800000 */
.L_x_163:
[----:B-1----:R-:W1:Y:S01]  /*3af0*/  LDS.128 R4, [UR18+0x150] ;  /* 0x00015012ff047984 */ /* 0x002e620008000c00 */
[----:B------:R-:W-:Y:S01]  /*3b00*/  ULEA UR22, UR21, UR18, 0x3 ;  /* 0x0000001215167291 */ /* 0x000fe2000f8e18ff */
[----:B------:R-:W-:Y:S01]  /*3b10*/  SHF.L.U32 R0, R8, 0x1f, RZ ;  /* 0x0000001f08007819 */ /* 0x000fe200000006ff */
[----:B------:R-:W-:Y:S01]  /*3b20*/  @!PT LDS RZ, [RZ] ;  /* 0x00000000fffff984 */ /* 0x000fe20000000800 */
[----:B------:R-:W-:Y:S01]  /*3b30*/  @!PT LDS RZ, [RZ] ;  /* 0x00000000fffff984 */ /* 0x000fe20000000800 */
[----:B------:R-:W-:Y:S01]  /*3b40*/  @!PT LDS RZ, [RZ] ;  /* 0x00000000fffff984 */ /* 0x000fe20000000800 */
[----:B------:R-:W-:Y:S01]  /*3b50*/  @!PT LDS RZ, [RZ] ;  /* 0x00000000fffff984 */ /* 0x000fe20000000800 */
[----:B------:R2:W-:Y:S06]  /*3b60*/  MEMBAR.ALL.CTA ;  /* 0x0000000000007992 */ /* 0x0005ec0000008000 */
[----:B--2---:R-:W2:Y:S02]  /*3b70*/  FENCE.VIEW.ASYNC.S ;  /* 0x00000000000073c6 */ /* 0x004ea40000000000 */
[----:B--2---:R-:W-:Y:S01]  /*3b80*/  SYNCS.ARRIVE.TRANS64.RED.A1T0 RZ, [UR23], RZ ;  /* 0x000000ffffff79a7 */ /* 0x004fe20008100417 */
[----:B------:R-:W2:Y:S01]  /*3b90*/  SYNCS.PHASECHK.TRANS64.TRYWAIT P0, [UR22+0x130], R0 ;  /* 0x00013000ff0075a7 */ /* 0x000ea20008001116 */
[----:B-1----:R-:W-:Y:S01]  /*3ba0*/  LOP3.LUT P2, RZ, R6, 0x1, RZ, 0xc0, !PT ;  /* 0x0000000106ff7812 */ /* 0x002fe2000784c0ff */
[----:B--2---:R-:W-:-:S12]  /*3bb0*/  @!P0 BRA `(.L_x_57) ;  /* 0x0000006800488947 */ /* 0x004fd80003800000 */
.L_x_165:
[----:B------:R-:W-:Y:S05]  /*3bc0*/  BRA.U !UP3, `(.L_x_58) ;  /* 0x000000010bc87547 */ /* 0x000fea000b800000 */
[----:B-1----:R-:W-:Y:S01]  /*3bd0*/  IMAD.U32 R0, RZ, RZ, UR21 ;  /* 0x00000015ff007e24 */ /* 0x002fe2000f8e00ff */
[----:B------:R-:W-:-:S04]  /*3be0*/  ULEA UR4, UR17, UR18, 0x3 ;  /* 0x0000001211047291 */ /* 0x000fc8000f8e18ff */
[----:B------:R-:W-:-:S05]  /*3bf0*/  LEA R0, R0, R1, 0x2 ;  /* 0x0000000100007211 */ /* 0x000fca00078e10ff */
[----:B------:R1:W5:Y:S01]  /*3c00*/  LDL R4, [R0] ;  /* 0x0000000000047983 */ /* 0x0003620000100800 */
[----:B------:R-:W-:Y:S01]  /*3c10*/  UPLOP3.LUT UP2, UPT, UPT, UPT, UPT, 0x40, 0x4 ;  /* 0x000000000004789c */ /* 0x000fe20003f4e870 */
[----:B------:R-:W-:Y:S01]  /*3c20*/  UMOV UR15, UR28 ;  /* 0x0000001c000f7c82 */ /* 0x000fe20008000000 */
[----:B------:R-:W-:Y:S01]  /*3c30*/  UMOV UR8, UR17 ;  /* 0x0000001100087c82 */ /* 0x000fe20008000000 */
[----:B-1----:R-:W-:-:S04]  /*3c40*/  SHF.L.U32 R0, R2, 0x1f, RZ ;  /* 0x0000001f02007819 */ /* 0x002fc800000006ff */
[----:B------:R1:W2:Y:S04]  /*3c50*/  SYNCS.PHASECHK.TRANS64.TRYWAIT P1, [UR4], R0 ;  /* 0x00000000ff0075a7 */ /* 0x0002a80008021104 */
.L_x_61:
[----:B------:R-:W-:Y:S01]  /*3c60*/  ULEA UR16, UR8, UR18, 0x3 ;  /* 0x0000001208107291 */ /* 0x000fe2000f8e18ff */
[----:B--234-:R-:W-:Y:S11]  /*3c70*/  @P1 BRA `(.L_x_59) ;  /* 0x00000000000c1947 */ /* 0x01cff60003800000 */
[----:B------:R-:W-:Y:S04]  /*3c80*/  SHF.L.U32 R5, R2, 0x1f, RZ ;  /* 0x0000001f02057819 */ /* 0x000fe800000006ff */
[----:B------:R-:W2:Y:S02]  /*3c90*/  SYNCS.PHASECHK.TRANS64.TRYWAIT P0, [UR16], R5 ;  /* 0x00000005ff0075a7 */ /* 0x000ea40008001110 */
[----:B--2---:R-:W-:Y:S05]  /*3ca0*/  @!P0 BRA `(.L_x_60) ;  /* 0x0000006800248947 */ /* 0x004fea0003800000 */
.L_x_59:
[----:B------:R-:W-:Y:S01]  /*3cb0*/  UISETP.NE.AND UP0, UPT, UR15, URZ, UPT ;  /* 0x000000ff0f00728c */ /* 0x000fe2000bf05270 */
[----:B------:R-:W-:Y:S01]  /*3cc0*/  PLOP3.LUT P1, PT, PT, PT, PT, 0x80, 0x8 ;  /* 0x000000000008781c */ /* 0x000fe20003f2f070 */
[----:B------:R-:W-:Y:S02]  /*3cd0*/  UIADD3 UR4, UPT, UPT, UR8, 0x1, URZ ;  /* 0x0000000108047890 */ /* 0x000fe4000fffe0ff */
[----:B------:R-:W-:Y:S02]  /*3ce0*/  ULEA UR10, UR8, UR20, 0x9 ;  /* 0x00000014080a7291 */ /* 0x000fe4000f8e48ff */
[----:B------:R-:W-:Y:S01]  /*3cf0*/  UISETP.NE.AND UP1, UPT, UR4, 0xc, UPT ;  /* 0x0000000c0400788c */ /* 0x000fe2000bf25270 */
[----:B------:R-:W-:Y:S01]  /*3d00*/  PLOP3.LUT P0, PT, PT, PT, UP0, 0x80, 0x8 ;  /* 0x000000000008781c */ /* 0x000fe20003f0f008 */
[----:B------:R-:W-:Y:S02]  /*3d10*/  ULEA UR8, UR8, UR19, 0x9 ;  /* 0x0000001308087291 */ /* 0x000fe4000f8e48ff */
[----:B------:R-:W-:Y:S02]  /*3d20*/  USEL UR5, URZ, 0x1, UP1 ;  /* 0x00000001ff057887 */ /* 0x000fe40008800000 */
[----:B------:R-:W-:Y:S02]  /*3d30*/  USEL UR17, UR4, URZ, UP1 ;  /* 0x000000ff04117287 */ /* 0x000fe40008800000 */
[----:B------:R-:W-:Y:S02]  /*3d40*/  UIADD3 UR12, UPT, UPT, UR10, 0x80, URZ ;  /* 0x000000800a0c7890 */ /* 0x000fe4000fffe0ff */
[----:B------:R-:W-:Y:S01]  /*3d50*/  @UP0 ULEA UR4, UR17, UR18, 0x3 ;  /* 0x0000001211040291 */ /* 0x000fe2000f8e18ff */
[----:B------:R-:W-:Y:S01]  /*3d60*/  LOP3.LUT R2, R2, UR5, RZ, 0x3c, !PT ;  /* 0x0000000502027c12 */ /* 0x000fe2000f8e3cff */
[----:B------:R-:W-:Y:S02]  /*3d70*/  UIADD3 UR6, UPT, UPT, UR8, 0x2, URZ ;  /* 0x0000000208067890 */ /* 0x000fe4000fffe0ff */
[----:B------:R-:W-:Y:S01]  /*3d80*/  UIADD3 UR5, UPT, UPT, UR16, 0x60, URZ ;  /* 0x0000006010057890 */ /* 0x000fe2000fffe0ff */
[----:B-1----:R-:W-:Y:S01]  /*3d90*/  @P0 SHF.L.U32 R0, R2, 0x1f, RZ ;  /* 0x0000001f02000819 */ /* 0x002fe200000006ff */
[----:B------:R-:W-:Y:S01]  /*3da0*/  UMOV UR11, 0x40004040 ;  /* 0x40004040000b7882 */ /* 0x000fe20000000000 */
[----:B------:R-:W-:Y:S01]  /*3db0*/  UMOV UR9, 0x80004020 ;  /* 0x8000402000097882 */ /* 0x000fe20000000000 */
[----:B------:R-:W-:Y:S01]  /*3dc0*/  UMOV UR13, 0x40004040 ;  /* 0x40004040000d7882 */ /* 0x000fe20000000000 */
[----:B------:R3:W4:Y:S01]  /*3dd0*/  @P0 SYNCS.PHASECHK.TRANS64.TRYWAIT P1, [UR4], R0 ;  /* 0x00000000ff0005a7 */ /* 0x0007220008021104 */
[----:B------:R-:W-:Y:S11]  /*3de0*/  ELECT P0, URZ, PT ;  /* 0x0000000000ff782f */ /* 0x000ff60003800000 */
[----:B------:R-:W-:Y:S02]  /*3df0*/  @!UPT UIADD3 URZ, UPT, UPT, URZ, URZ, URZ ;  /* 0x000000fffffff290 */ /* 0x000fe4000fffe0ff */
[C---:B-----5:R-:W-:Y:S02]  /*3e00*/  @P0 R2UR.BROADCAST UR4, R4.reuse ;  /* 0x00000000040402ca */ /* 0x060fe400008e0000 */
[----:B------:R-:W-:Y:S11]  /*3e10*/  ELECT P0, URZ, PT ;  /* 0x0000000000ff782f */ /* 0x000ff60003800000 */
[----:B------:R-:W-:Y:S02]  /*3e20*/  @!UPT UIADD3 URZ, UPT, UPT, URZ, URZ, URZ ;  /* 0x000000fffffff290 */ /* 0x000fe4000fffe0ff */
[----:B------:R-:W-:Y:S01]  /*3e30*/  @P0 R2UR.BROADCAST UR14, R4 ;  /* 0x00000000040e02ca */ /* 0x000fe200008e0000 */
[----:B------:R-:W-:Y:S01]  /*3e40*/  UMOV UR7, 0x80004020 ;  /* 0x8000402000077882 */ /* 0x000fe20000000000 */
[----:B------:R1:W-:Y:S01]  /*3e50*/  UTCHMMA gdesc[UR8], gdesc[UR10], tmem[UR4], tmem[UR26], idesc[UR27], UP2 ;  /* 0x00ff1a0a080075ea */ /* 0x0003e20009000004 */
[----:B------:R-:W-:Y:S10]  /*3e60*/  UPLOP3.LUT UP2, UPT, UPT, UPT, UPT, 0x80, 0x8 ;  /* 0x000000000008789c */ /* 0x000ff40003f4f070 */
[----:B------:R3:W-:Y:S01]  /*3e70*/  UTCHMMA gdesc[UR6], gdesc[UR12], tmem[UR14], tmem[UR24], idesc[UR25], UPT ;  /* 0x00ff180c060075ea */ /* 0x0007e2000b80000e */
[----:B------:R3:W-:Y:S01]  /*3e80*/  UTCBAR [UR5], URZ ;  /* 0x000000ff050073e9 */ /* 0x0007e200080000ff */
[----:B-1----:R-:W-:Y:S02]  /*3e90*/  UIADD3 UR4, UPT, UPT, UR15, 0x1, URZ ;  /* 0x000000010f047890 */ /* 0x002fe4000fffe0ff */
[----:B------:R-:W-:Y:S02]  /*3ea0*/  UIADD3 UR9, UPT, UPT, UR15, -0x1, URZ ;  /* 0xffffffff0f097890 */ /* 0x000fe4000fffe0ff */
[----:B------:R-:W-:Y:S01]  /*3eb0*/  UISETP.GT.U32.AND UP0, UPT, UR4, 0x1, UPT ;  /* 0x000000010400788c */ /* 0x000fe2000bf04070 */
[----:B------:R-:W-:Y:S04]  /*3ec0*/  UMOV UR8, UR17 ;  /* 0x0000001100087c82 */ /* 0x000fe80008000000 */
[----:B------:R-:W-:Y:S04]  /*3ed0*/  UMOV UR15, UR9 ;  /* 0x00000009000f7c82 */ /* 0x000fe80008000000 */
[----:B------:R-:W-:Y:S05]  /*3ee0*/  BRA.U UP0, `(.L_x_61) ;  /* 0xfffffffd005c7547 */ /* 0x000fea000b83ffff */
.L_x_58:
[----:B------:R-:W-:Y:S01]  /*3ef0*/  UIADD3 UR4, UPT, UPT, UR21, 0x1, URZ ;  /* 0x0000000115047890 */ /* 0x000fe2000fffe0ff */
[----:B------:R-:W-:Y:S01]  /*3f00*/  LOP3.LUT R3, R3, 0x1, RZ, 0x3c, !PT ;  /* 0x0000000103037812 */ /* 0x000fe200078e3cff */
[----:B---3--:R-:W-:Y:S02]  /*3f10*/  UIADD3 UR5, UPT, UPT, UR22, 0x120, URZ ;  /* 0x0000012016057890 */ /* 0x008fe4000fffe0ff */
[----:B------:R-:W-:-:S04]  /*3f20*/  UISETP.NE.AND UP0, UPT, UR4, 0x2, UPT ;  /* 0x000000020400788c */ /* 0x000fc8000bf05270 */
[----:B------:R-:W-:Y:S02]  /*3f30*/  USEL UR6, URZ, 0x1, UP0 ;  /* 0x00000001ff067887 */ /* 0x000fe40008000000 */
[----:B------:R-:W-:Y:S01]  /*3f40*/  USEL UR21, UR4, URZ, UP0 ;  /* 0x000000ff04157287 */ /* 0x000fe20008000000 */
[----:B------:R2:W-:Y:S03]  /*3f50*/  UTCBAR [UR5], URZ ;  /* 0x000000ff050073e9 */ /* 0x0005e600080000ff */
[----:B------:R-:W-:Y:S01]  /*3f60*/  LOP3.LUT R8, R8, UR6, RZ, 0x3c, !PT ;  /* 0x0000000608087c12 */ /* 0x000fe2000f8e3cff */
[----:B------:R-:W-:Y:S07]  /*3f70*/  @P2 BRA `(.L_x_62) ;  /* 0xfffffff800d02947 */ /* 0x000fee000383ffff */
[----:B------:R-:W3:Y:S01]  /*3f80*/  S2UR UR6, SR_CgaCtaId ;  /* 0x00000000000679c3 */ /* 0x000ee20000008800 */
[----:B------:R-:W-:Y:S01]  /*3f90*/  ELECT P0, URZ, PT ;  /* 0x0000000000ff782f */ /* 0x000fe20003800000 */
[----:B-1----:R-:W-:Y:S01]  /*3fa0*/  IMAD.MOV.U32 R0, RZ, RZ, 0x1 ;  /* 0x00000001ff007424 */ /* 0x002fe200078e00ff */
[----:B------:R-:W-:Y:S01]  /*3fb0*/  UIADD3 UR18, UPT, UPT, UR18, 0x130, URZ ;  /* 0x0000013012127890 */ /* 0x000fe2000fffe0ff */
[----:B------:R-:W-:Y:S01]  /*3fc0*/  SHF.L.U32 R2, R8, 0x1f, RZ ;  /* 0x0000001f08027819 */ /* 0x000fe200000006ff */
[----:B------:R-:W-:-:S03]  /*3fd0*/  UMOV UR4, 0x40 ;  /* 0x0000004000047882 */ /* 0x000fc60000000000 */
[----:B------:R-:W-:Y:S01]  /*3fe0*/  UVIRTCOUNT.DEALLOC.SMPOOL 0x80 ;  /* 0x000000800000784c */ /* 0x000fe20000000000 */
[----:B---3--:R-:W-:Y:S02]  /*3ff0*/  ULEA UR6, UR6, UR4, 0x18 ;  /* 0x0000000406067291 */ /* 0x008fe4000f8ec0ff */
[----:B------:R-:W-:-:S07]  /*4000*/  ULEA UR4, UR21, UR18, 0x3 ;  /* 0x0000001215047291 */ /* 0x000fce000f8e18ff */
[----:B------:R1:W-:Y:S02]  /*4010*/  @P0 STS.U8 [UR6+0x1c], R0 ;  /* 0x00001c00ff000988 */ /* 0x0003e40008000006 */
[----:B------:R-:W3:Y:S02]  /*4020*/  SYNCS.PHASECHK.TRANS64.TRYWAIT P0, [UR4], R2 ;  /* 0x00000002ff0075a7 */ /* 0x000ee40008001104 */
[----:B-1-3--:R-:W-:Y:S05]  /*4030*/  @!P0 BRA `(.L_x_63) ;  /* 0x0000006400588947 */ /* 0x00afea0003800000 */
.L_x_168:
[----:B------:R-:W-:-:S04]  /*4040*/  UIADD3 UR4, UPT, UPT, UR21, 0x1, URZ ;  /* 0x0000000115047890 */ /* 0x000fc8000fffe0ff */
[----:B------:R-:W-:-:S04]  /*4050*/  UISETP.NE.AND UP0, UPT, UR4, 0x2, UPT ;  /* 0x000000020400788c */ /* 0x000fc8000bf05270 */
[----:B--2---:R-:W-:Y:S02]  /*4060*/  USEL UR5, URZ, 0x1, UP0 ;  /* 0x00000001ff057887 */ /* 0x004fe40008000000 */
[----:B------:R-:W-:-:S04]  /*4070*/  USEL UR4, UR4, URZ, UP0 ;  /* 0x000000ff04047287 */ /* 0x000fc80008000000 */
[----:B------:R-:W-:Y:S01]  /*4080*/  ULEA UR4, UR4, UR18, 0x3 ;  /* 0x0000001204047291 */ /* 0x000fe2000f8e18ff */
[----:B-1----:R-:W-:-:S04]  /*4090*/  LOP3.LUT R2, R8, UR5, RZ, 0x3c, !PT ;  /* 0x0000000508027c12 */ /* 0x002fc8000f8e3cff */
[----:B------:R-:W-:-:S04]  /*40a0*/  SHF.L.U32 R2, R2, 0x1f, RZ ;  /* 0x0000001f02027819 */ /* 0x000fc800000006ff */
[----:B------:R-:W1:Y:S02]  /*40b0*/  SYNCS.PHASECHK.TRANS64.TRYWAIT P0, [UR4], R2 ;  /* 0x00000002ff0075a7 */ /* 0x000e640008001104 */
[----:B-1----:R-:W-:Y:S05]  /*40c0*/  @!P0 BRA `(.L_x_64) ;  /* 0x00000064004c8947 */ /* 0x002fea0003800000 */
.L_x_170:
[----:B------:R-:W-:Y:S01]  /*40d0*/  NOP ;  /* 0x0000000000007918 */ /* 0x000fe20000000000 */
[----:B-1----:R-:W1:Y:S01]  /*40e0*/  LDS R0, [UR6+0x14] ;  /* 0x00001406ff007984 */ /* 0x002e620008000800 */
[----:B------:R-:W-:Y:S01]  /*40f0*/  LOP3.LUT R3, R9, 0xffff, RZ, 0xc0, !PT ;  /* 0x0000ffff09037812 */ /* 0x000fe200078ec0ff */
[----:B------:R-:W-:-:S03]  /*4100*/  IMAD.MOV.U32 R2, RZ, RZ, 0xffff ;  /* 0x0000ffffff027424 */ /* 0x000fc600078e00ff */
[----:B------:R-:W-:-:S04]  /*4110*/  SHF.R.U32.HI R3, RZ, 0x5, R3 ;  /* 0x00000005ff037819 */ /* 0x000fc80000011603 */
[----:B------:R-:W-:-:S04]  /*4120*/  SHF.L.U32 R2, R2, R3, RZ ;  /* 0x0000000302027219 */ /* 0x000fc800000006ff */
[----:B-1----:R-:W-:-:S04]  /*4130*/  LOP3.LUT R0, R0, R2, RZ, 0xc0, !PT ;  /* 0x0000000200007212 */ /* 0x002fc800078ec0ff */
[----:B------:R-:W-:Y:S01]  /*4140*/  ISETP.NE.AND P0, PT, R0, R2, PT ;  /* 0x000000020000720c */ /* 0x000fe20003f05270 */
[----:B------:R-:W-:-:S05]  /*4150*/  IMAD.MOV.U32 R0, RZ, RZ, 0x1 ;  /* 0x00000001ff007424 */ /* 0x000fca00078e00ff */
[----:B------:R-:W-:-:S07]  /*4160*/  SHF.L.U32 R0, R0, R3, RZ ;  /* 0x0000000300007219 */ /* 0x000fce00000006ff */
[----:B------:R-:W-:Y:S05]  /*4170*/  @P0 BRA `(.L_x_65) ;  /* 0x00000000005c0947 */ /* 0x000fea0003800000 */
[----:B------:R-:W1:Y:S02]  /*4180*/  LDS R3, [UR6+0x18] ;  /* 0x00001806ff037984 */ /* 0x000e640008000800 */
[----:B-1----:R-:W-:-:S04]  /*4190*/  LOP3.LUT R3, R3, R0, RZ, 0xc0, !PT ;  /* 0x0000000003037212 */ /* 0x002fc800078ec0ff */
[----:B------:R-:W-:-:S13]  /*41a0*/  ISETP.NE.AND P0, PT, R3, R0, PT ;  /* 0x000000000300720c */ /* 0x000fda0003f05270 */
[----:B------:R-:W-:Y:S05]  /*41b0*/  @P0 BRA `(.L_x_66) ;  /* 0x0000000000400947 */ /* 0x000fea0003800000 */
[----:B------:R-:W-:Y:S01]  /*41c0*/  R2UR UR4, R2 ;  /* 0x00000000020472ca */ /* 0x000fe200000e0000 */
[----:B------:R-:W1:Y:S01]  /*41d0*/  S2R R3, SR_LANEID ;  /* 0x0000000000037919 */ /* 0x000e620000000000 */
[----:B------:R-:W-:-:S04]  /*41e0*/  LOP3.LUT R0, RZ, R0, RZ, 0x33, !PT ;  /* 0x00000000ff007212 */ /* 0x000fc800078e33ff */
[----:B------:R-:W2:Y:S07]  /*41f0*/  REDUX UR7, R0 ;  /* 0x00000000000773c4 */ /* 0x000eae0000000000 */
[----:B------:R-:W-:-:S03]  /*4200*/  ULOP3.LUT UR5, URZ, UR4, URZ, 0x33, !UPT ;  /* 0x00000004ff057292 */ /* 0x000fc6000f8e33ff */
[----:B------:R-:W-:Y:S02]  /*4210*/  VOTEU.ANY UR4, UPT, PT ;  /* 0x0000000000047886 */ /* 0x000fe400038e0100 */
[----:B------:R-:W-:Y:S01]  /*4220*/  UFLO.U32 UR4, UR4 ;  /* 0x00000004000472bd */ /* 0x000fe200080e0000 */
[----:B------:R-:W-:-:S04]  /*4230*/  IMAD.U32 R2, RZ, RZ, UR5 ;  /* 0x00000005ff027e24 */ /* 0x000fc8000f8e00ff */
[----:B------:R-:W3:Y:S02]  /*4240*/  REDUX UR8, R2 ;  /* 0x00000000020873c4 */ /* 0x000ee40000000000 */
[----:B------:R1:W-:Y:S01]  /*4250*/  UTCATOMSWS.AND URZ, UR5 ;  /* 0x0000000500ff79e3 */ /* 0x0003e20008000000 */
[----:B--2---:R-:W-:Y:S01]  /*4260*/  IMAD.U32 R0, RZ, RZ, UR7 ;  /* 0x00000007ff007e24 */ /* 0x004fe2000f8e00ff */
[----:B-1----:R-:W-:Y:S01]  /*4270*/  ISETP.EQ.U32.AND P0, PT, R3, UR4, PT ;  /* 0x0000000403007c0c */ /* 0x002fe2000bf02070 */
[----:B---3--:R-:W-:-:S12]  /*4280*/  IMAD.U32 R2, RZ, RZ, UR8 ;  /* 0x00000008ff027e24 */ /* 0x008fd8000f8e00ff */
[----:B------:R1:W-:Y:S04]  /*4290*/  @P0 ATOMS.AND RZ, [UR6+0x14], R2 ;  /* 0x00001402ffff098c */ /* 0x0003e8000a800006 */
[----:B------:R1:W-:Y:S01]  /*42a0*/  @P0 ATOMS.AND RZ, [UR6+0x18], R0 ;  /* 0x00001800ffff098c */ /* 0x0003e2000a800006 */
[----:B------:R-:W-:Y:S05]  /*42b0*/  BRA `(.L_x_67) ;  /* 0x0000000000147947 */ /* 0x000fea0003800000 */
.L_x_66:
[----:B------:R-:W-:Y:S02]  /*42c0*/  MOV R2, 0x42e0 ;  /* 0x000042e000027802 */ /* 0x000fe40000000f00 */
[----:B----45:R-:W-:Y:S05]  /*42d0*/  CALL.REL.NOINC `($__internal_0_$__cuda_sm10x_tcgen05_guardrail_trap_col_being_dealloced_not_returned_by_alloc) ;  /* 0x0000006800387944 */ /* 0x030fea0003c00000 */
[----:B------:R-:W-:Y:S05]  /*42e0*/  BRA `(.L_x_67) ;  /* 0x0000000000087947 */ /* 0x000fea0003800000 */
.L_x_65:
[----:B------:R-:W-:Y:S02]  /*42f0*/  MOV R2, 0x4310 ;  /* 0x0000431000027802 */ /* 0x000fe40000000f00 */
[----:B----45:R-:W-:Y:S05]  /*4300*/  CALL.REL.NOINC `($__internal_2_$__cuda_sm10x_tcgen05_guardrail_trap_unallocated_columns_being_dealloced) ;  /* 0x0000006800447944 */ /* 0x030fea0003c00000 */
.L_x_67:
[----:B------:R-:W-:Y:S01]  /*4310*/  NOP ;  /* 0x0000000000007918 */ /* 0x000fe20000000000 */
[----:B------:R-:W-:Y:S05]  /*4320*/  EXIT ;  /* 0x000000000000794d */ /* 0x000fea0003800000 */
.L_x_51:
[----:B------:R-:W-:-:S09]  /*4330*/  UISETP.NE.OR UP0, UPT, UR18, 0x3, !UP3 ;  /* 0x000000031200788c */ /* 0x000fd2000df05670 */
[----:B------:R-:W-:Y:S05]  /*4340*/  BRA.U UP0, `(.L_x_68) ;  /* 0x0000001100e47547 */ /* 0x000fea000b800000 */
[----:B------:R-:W2:Y:S01]  /*4350*/  LDCU.64 UR4, c[0x0][0x988] ;  /* 0x00013100ff0477ac */ /* 0x000ea20008000a00 */
[----:B------:R-:W3:Y:S01]  /*4360*/  S2UR UR10, SR_CgaCtaId ;  /* 0x00000000000a79c3 */ /* 0x000ee20000008800 */
[----:B------:R-:W-:Y:S01]  /*4370*/  R2UR UR46, R77 ;  /* 0x000000004d2e72ca */ /* 0x000fe200000e0000 */
[----:B------:R-:W-:Y:S01]  /*4380*/  HFMA2 R9, -RZ, RZ, 0, 0 ;  /* 0x00000000ff097431 */ /* 0x000fe200000001ff */
[----:B------:R-:W4:Y:S01]  /*4390*/  LDCU UR44, c[0x0][0x370] ;  /* 0x00006e00ff2c77ac */ /* 0x000f220008000800 */
[----:B------:R-:W-:Y:S01]  /*43a0*/  R2UR UR45, R78 ;  /* 0x000000004e2d72ca */ /* 0x000fe200000e0000 */
[----:B------:R-:W-:Y:S01]  /*43b0*/  IMAD.MOV.U32 R10, RZ, RZ, 0x1 ;  /* 0x00000001ff0a7424 */ /* 0x000fe200078e00ff */
[----:B------:R-:W4:Y:S02]  /*43c0*/  LDCU.128 UR28, c[0x0][0xc10] ;  /* 0x00018200ff1c77ac */ /* 0x000f240008000c00 */
[----:B------:R-:W1:Y:S01]  /*43d0*/  LDC.64 R12, c[0x0][0x348] ;  /* 0x0000d200ff0c7b82 */ /* 0x000e620000000a00 */
[----:B------:R-:W-:Y:S01]  /*43e0*/  IMAD.MOV.U32 R3, RZ, RZ, 0x2000 ;  /* 0x00002000ff037424 */ /* 0x000fe200078e00ff */
[----:B------:R-:W3:Y:S01]  /*43f0*/  LDCU UR38, c[0x0][0x374] ;  /* 0x00006e80ff2677ac */ /* 0x000ee20008000800 */
[----:B------:R-:W3:Y:S01]  /*4400*/  LDCU.64 UR26, c[0x0][0x990] ;  /* 0x00013200ff1a77ac */ /* 0x000ee20008000a00 */
[----:B------:R-:W1:Y:S01]  /*4410*/  LDCU UR17, c[0x0][0xc0c] ;  /* 0x00018180ff1177ac */ /* 0x000e620008000800 */
[----:B--2---:R-:W-:Y:S01]  /*4420*/  UISETP.NE.U32.AND UP0, UPT, UR4, URZ, UPT ;  /* 0x000000ff0400728c */ /* 0x004fe2000bf05070 */
[----:B------:R-:W2:Y:S01]  /*4430*/  LDCU.128 UR32, c[0x0][0xa80] ;  /* 0x00015000ff2077ac */ /* 0x000ea20008000c00 */
[----:B------:R-:W2:Y:S01]  /*4440*/  LDCU UR57, c[0x0][0xc20] ;  /* 0x00018400ff3977ac */ /* 0x000ea20008000800 */
[----:B------:R-:W2:Y:S01]  /*4450*/  LDCU UR4, c[0x0][0xc30] ;  /* 0x00018600ff0477ac */ /* 0x000ea20008000800 */
[----:B------:R-:W2:Y:S01]  /*4460*/  LDCU.128 UR40, c[0x0][0xa90] ;  /* 0x00015200ff2877ac */ /* 0x000ea20008000c00 */
[----:B------:R-:W-:Y:S01]  /*4470*/  UMOV UR20, 0x400 ;  /* 0x0000040000147882 */ /* 0x000fe20000000000 */
[----:B----4-:R-:W-:-:S02]  /*4480*/  UIMAD.WIDE.U32 UR6, UR44, UR28, URZ ;  /* 0x0000001c2c0672a5 */ /* 0x010fc4000f8e00ff */
[----:B---3--:R-:W-:Y:S02]  /*4490*/  UIMAD.WIDE.U32 UR8, UR38, UR31, URZ ;  /* 0x0000001f260872a5 */ /* 0x008fe4000f8e00ff */
[----:B------:R-:W-:Y:S02]  /*44a0*/  ULEA UR20, UR10, UR20, 0x18 ;  /* 0x000000140a147291 */ /* 0x000fe4000f8ec0ff */
[----:B------:R-:W-:Y:S02]  /*44b0*/  UISETP.NE.AND.EX UP5, UPT, UR5, URZ, UPT, UP0 ;  /* 0x000000ff0500728c */ /* 0x000fe4000bfa5300 */
[----:B------:R-:W-:Y:S02]  /*44c0*/  UISETP.NE.U32.AND UP6, UPT, UR26, URZ, UPT ;  /* 0x000000ff1a00728c */ /* 0x000fe4000bfc5070 */
[----:B------:R-:W-:Y:S02]  /*44d0*/  UIADD3 UR48, UPT, UPT, UR20, 0xd8, URZ ;  /* 0x000000d814307890 */ /* 0x000fe4000fffe0ff */
[----:B------:R-:W-:-:S02]  /*44e0*/  UIADD3 UR47, UPT, UPT, UR20, 0x118, URZ ;  /* 0x00000118142f7890 */ /* 0x000fc4000fffe0ff */
[----:B------:R-:W-:Y:S02]  /*44f0*/  UIADD3 UR37, UPT, UPT, UR20, 0xc0, URZ ;  /* 0x000000c014257890 */ /* 0x000fe4000fffe0ff */
[----:B------:R-:W-:Y:S02]  /*4500*/  UIADD3 UR36, UPT, UPT, UR20, 0xc8, URZ ;  /* 0x000000c814247890 */ /* 0x000fe4000fffe0ff */
[----:B------:R-:W-:Y:S02]  /*4510*/  UIADD3 UR25, UPT, UPT, UR20, 0xd0, URZ ;  /* 0x000000d014197890 */ /* 0x000fe4000fffe0ff */
[----:B-1----:R-:W-:Y:S02]  /*4520*/  UISETP.NE.AND UP0, UPT, UR39, 0x1, UPT ;  /* 0x000000012700788c */ /* 0x002fe4000bf05270 */
[----:B------:R-:W-:Y:S02]  /*4530*/  UISETP.GE.AND UP2, UPT, UR39, 0x1, UPT ;  /* 0x000000012700788c */ /* 0x000fe4000bf46270 */
[----:B------:R-:W-:Y:S01]  /*4540*/  UISETP.NE.AND UP0, UPT, UR17, 0x1, UPT ;  /* 0x000000011100788c */ /* 0x000fe2000bf05270 */
[----:B------:R-:W-:Y:S01]  /*4550*/  UMOV UR55, UR7 ;  /* 0x0000000700377c82 */ /* 0x000fe20008000000 */
[----:B------:R-:W-:Y:S01]  /*4560*/  UMOV UR54, UR9 ;  /* 0x0000000900367c82 */ /* 0x000fe20008000000 */
[----:B------:R-:W-:-:S02]  /*4570*/  UISETP.NE.AND UP2, UPT, UR30, 0x1, UPT ;  /* 0x000000011e00788c */ /* 0x000fc4000bf45270 */
[----:B--2---:R-:W-:Y:S01]  /*4580*/  UISETP.NE.AND UP0, UPT, UR32, 0x1, UPT ;  /* 0x000000012000788c */ /* 0x004fe2000bf05270 */
[----:B------:R-:W1:Y:S01]  /*4590*/  LDCU UR58, c[0x0][0xaa0] ;  /* 0x00015400ff3a77ac */ /* 0x000e620008000800 */
[----:B------:R-:W-:Y:S01]  /*45a0*/  UPLOP3.LUT UP4, UPT, UPT, UPT, UPT, 0x40, 0x4 ;  /* 0x000000000004789c */ /* 0x000fe20003f8e870 */
[----:B------:R-:W2:Y:S01]  /*45b0*/  LDCU.64 UR18, c[0x0][0xc28] ;  /* 0x00018500ff1277ac */ /* 0x000ea20008000a00 */
[----:B------:R-:W-:Y:S02]  /*45c0*/  UISETP.NE.AND.EX UP6, UPT, UR27, URZ, UPT, UP6 ;  /* 0x000000ff1b00728c */ /* 0x000fe4000bfc5360 */
[----:B------:R-:W-:Y:S02]  /*45d0*/  UPRMT UR48, UR10, 0x654, UR48 ;  /* 0x000006540a307896 */ /* 0x000fe40008000030 */
[----:B------:R-:W-:Y:S02]  /*45e0*/  UPRMT UR47, URZ, 0x654, UR47 ;  /* 0x00000654ff2f7896 */ /* 0x000fe4000800002f */
[----:B------:R-:W-:-:S02]  /*45f0*/  UPRMT UR53, UR10, 0x654, UR37 ;  /* 0x000006540a357896 */ /* 0x000fc40008000025 */
[----:B------:R-:W-:Y:S02]  /*4600*/  UPRMT UR50, UR10, 0x654, UR36 ;  /* 0x000006540a327896 */ /* 0x000fe40008000024 */
[----:B------:R-:W-:Y:S02]  /*4610*/  UPRMT UR49, UR10, 0x654, UR25 ;  /* 0x000006540a317896 */ /* 0x000fe40008000019 */
[----:B------:R-:W-:Y:S02]  /*4620*/  USHF.R.U32.HI UR55, URZ, UR29, UR55 ;  /* 0x0000001dff377299 */ /* 0x000fe40008011637 */
[----:B------:R-:W-:Y:S02]  /*4630*/  USHF.R.U32.HI UR54, URZ, UR57, UR54 ;  /* 0x00000039ff367299 */ /* 0x000fe40008011636 */
[----:B------:R-:W-:Y:S02]  /*4640*/  UISETP.NE.AND UP3, UPT, UR4, 0x1, UPT ;  /* 0x000000010400788c */ /* 0x000fe4000bf65270 */
[----:B------:R-:W-:-:S02]  /*4650*/  UISETP.NE.AND UP2, UPT, UR35, 0x1, UPT ;  /* 0x000000012300788c */ /* 0x000fc4000bf45270 */
[----:B-12---:R-:W-:-:S11]  /*4660*/  UISETP.NE.AND UP0, UPT, UR42, 0x1, UPT ;  /* 0x000000012a00788c */ /* 0x006fd6000bf05270 */
.L_x_79:
[----:B------:R-:W-:Y:S04]  /*4670*/  SHF.L.U32 R2, R9, 0x1f, RZ ;  /* 0x0000001f09027819 */ /* 0x000fe800000006ff */
[----:B-1----:R-:W1:Y:S02]  /*4680*/  SYNCS.PHASECHK.TRANS64.TRYWAIT P0, [UR20+0x110], R2 ;  /* 0x00011002ff0075a7 */ /* 0x002e640008001114 */
[----:B-1----:R-:W-:Y:S05]  /*4690*/  @!P0 BRA `(.L_x_69) ;  /* 0x0000005c00f08947 */ /* 0x002fea0003800000 */
.L_x_172:
[----:B------:R-:W2:Y:S01]  /*46a0*/  LDS.128 R4, [UR20+0x150] ;  /* 0x00015014ff047984 */ /* 0x000ea20008000c00 */
[----:B------:R-:W-:Y:S01]  /*46b0*/  UISETP.GE.AND UP0, UPT, UR39, 0x1, UPT ;  /* 0x000000012700788c */ /* 0x000fe2000bf06270 */
[----:B------:R-:W-:Y:S01]  /*46c0*/  @!PT LDS RZ, [RZ] ;  /* 0x00000000fffff984 */ /* 0x000fe20000000800 */
[----:B------:R-:W-:Y:S01]  /*46d0*/  @!PT LDS RZ, [RZ] ;  /* 0x00000000fffff984 */ /* 0x000fe20000000800 */
[----:B------:R-:W-:Y:S01]  /*46e0*/  @!PT LDS RZ, [RZ] ;  /* 0x00000000fffff984 */ /* 0x000fe20000000800 */
[----:B------:R-:W-:Y:S01]  /*46f0*/  @!PT LDS RZ, [RZ] ;  /* 0x00000000fffff984 */ /* 0x000fe20000000800 */
[----:B------:R3:W-:Y:S06]  /*4700*/  MEMBAR.ALL.CTA ;  /* 0x0000000000007992 */ /* 0x0007ec0000008000 */
[----:B---3--:R-:W3:Y:S02]  /*4710*/  FENCE.VIEW.ASYNC.S ;  /* 0x00000000000073c6 */ /* 0x008ee40000000000 */
[----:B---3--:R-:W-:Y:S01]  /*4720*/  SYNCS.ARRIVE.TRANS64.RED.A1T0 RZ, [UR47], RZ ;  /* 0x000000ffffff79a7 */ /* 0x008fe2000810042f */
[----:B--2---:R-:W-:Y:S11]  /*4730*/  LOP3.LUT P0, RZ, R6, 0x1, RZ, 0xc0, !PT ;  /* 0x0000000106ff7812 */ /* 0x004ff6000780c0ff */
[----:B------:R-:W-:Y:S02]  /*4740*/  @!UPT UIADD3 URZ, UPT, UPT, URZ, URZ, URZ ;  /* 0x000000fffffff290 */ /* 0x000fe4000fffe0ff */
[----:B------:R-:W-:Y:S01]  /*4750*/  VOTEU.ANY UP2, P0 ;  /* 0x0000000000ff7886 */ /* 0x000fe20000040100 */
[----:B------:R-:W-:Y:S11]  /*4760*/  PLOP3.LUT P0, PT, PT, PT, UP2, 0x80, 0x8 ;  /* 0x000000000008781c */ /* 0x000ff60003f0f028 */
[----:B------:R-:W-:Y:S02]  /*4770*/  @!UPT UIADD3 URZ, UPT, UPT, URZ, URZ, URZ ;  /* 0x000000fffffff290 */ /* 0x000fe4000fffe0ff */
[----:B-1----:R-:W-:Y:S02]  /*4780*/  @P0 MOV R2, R4 ;  /* 0x0000000400020202 */ /* 0x002fe40000000f00 */
[----:B------:R-:W-:Y:S02]  /*4790*/  @P0 LOP3.LUT R0, R5, 0xffff, RZ, 0xc0, !PT ;  /* 0x0000ffff05000812 */ /* 0x000fe400078ec0ff */
[----:B------:R-:W-:Y:S02]  /*47a0*/  @P0 R2UR UR5, R2 ;  /* 0x00000000020502ca */ /* 0x000fe400000e0000 */
[----:B------:R-:W-:Y:S11]  /*47b0*/  @P0 R2UR UR4, R0 ;  /* 0x00000000000402ca */ /* 0x000ff600000e0000 */
[----:B------:R-:W-:Y:S02]  /*47c0*/  @UP2 UMOV UR16, UR5 ;  /* 0x0000000500102c82 */ /* 0x000fe40008000000 */
[----:B------:R-:W-:Y:S01]  /*47d0*/  @UP2 UMOV UR15, UR4 ;  /* 0x00000004000f2c82 */ /* 0x000fe20008000000 */
[----:B------:R-:W-:Y:S05]  /*47e0*/  BRA.U !UP0, `(.L_x_70) ;  /* 0x0000000108c07547 */ /* 0x000fea000b800000 */
[----:B------:R-:W-:Y:S02]  /*47f0*/  UIMAD.WIDE.U32 UR8, UR15, UR31, URZ ;  /* 0x0000001f0f0872a5 */ /* 0x000fe4000f8e00ff */
[----:B------:R-:W-:Y:S02]  /*4800*/  UP2UR UR14, UPR, URZ, 0x4 ;  /* 0x00000004ff0e7883 */ /* 0x000fe40008000000 */
[----:B------:R-:W-:Y:S02]  /*4810*/  UISETP.NE.AND UP2, UPT, UR30, 0x1, UPT ;  /* 0x000000011e00788c */ /* 0x000fe4000bf45270 */
[----:B------:R-:W-:Y:S02]  /*4820*/  UIMAD.WIDE.U32 UR10, UR16, UR28, URZ ;  /* 0x0000001c100a72a5 */ /* 0x000fe4000f8e00ff */
[----:B------:R-:W-:Y:S02]  /*4830*/  USEL UR4, UR38, UR54, !UP2 ;  /* 0x0000003626047287 */ /* 0x000fe4000d000000 */
[----:B------:R-:W-:Y:S02]  /*4840*/  UISETP.NE.AND UP0, UPT, UR17, 0x1, UPT ;  /* 0x000000011100788c */ /* 0x000fe4000bf05270 */
[----:B------:R-:W-:Y:S02]  /*4850*/  UP2UR UR21, UPR, URZ, 0x2 ;  /* 0x00000002ff157883 */ /* 0x000fe40008000000 */
[----:B------:R-:W-:Y:S02]  /*4860*/  UISETP.NE.AND UP1, UPT, UR39, 0x1, UPT ;  /* 0x000000012700788c */ /* 0x000fe4000bf25270 */
[----:B------:R-:W-:Y:S02]  /*4870*/  UIMAD.WIDE.U32 UR12, UR4, UR18, URZ ;  /* 0x00000012040c72a5 */ /* 0x000fe4000f8e00ff */
[----:B------:R-:W-:Y:S01]  /*4880*/  USEL UR7, UR44, UR55, !UP0 ;  /* 0x000000372c077287 */ /* 0x000fe2000c000000 */
[----:B------:R-:W-:Y:S02]  /*4890*/  UMOV UR5, UR9 ;  /* 0x0000000900057c82 */ /* 0x000fe40008000000 */
[----:B------:R-:W-:Y:S02]  /*48a0*/  USHF.R.U32.HI UR6, URZ, UR57, UR5 ;  /* 0x00000039ff067299 */ /* 0x000fe40008011605 */
[----:B------:R-:W-:Y:S02]  /*48b0*/  UIMAD.WIDE.U32 UR22, UR7, UR18, URZ ;  /* 0x00000012071672a5 */ /* 0x000fe4000f8e00ff */
[----:B------:R-:W-:Y:S02]  /*48c0*/  USEL UR6, UR15, UR6, !UP2 ;  /* 0x000000060f067287 */ /* 0x000fe4000d000000 */
[----:B------:R-:W-:Y:S01]  /*48d0*/  UISETP.NE.AND UP2, UPT, UR14, URZ, UPT ;  /* 0x000000ff0e00728c */ /* 0x000fe2000bf45270 */
[----:B------:R-:W-:Y:S01]  /*48e0*/  UMOV UR5, UR11 ;  /* 0x0000000b00057c82 */ /* 0x000fe20008000000 */
[----:B------:R-:W-:Y:S02]  /*48f0*/  UIMAD.WIDE.U32 UR10, UR6, UR18, URZ ;  /* 0x00000012060a72a5 */ /* 0x000fe4000f8e00ff */
[----:B------:R-:W-:Y:S03]  /*4900*/  USHF.R.U32.HI UR8, URZ, UR29, UR5 ;  /* 0x0000001dff087299 */ /* 0x000fe60008011605 */
[----:B------:R-:W-:Y:S02]  /*4910*/  UMOV UR5, UR13 ;  /* 0x0000000d00057c82 */ /* 0x000fe40008000000 */
[----:B------:R-:W-:Y:S03]  /*4920*/  @UP1 USHF.R.U32.HI UR4, URZ, UR19, UR5 ;  /* 0x00000013ff041299 */ /* 0x000fe60008011605 */
[----:B------:R-:W-:Y:S01]  /*4930*/  UMOV UR5, UR23 ;  /* 0x0000001700057c82 */ /* 0x000fe20008000000 */
[----:B------:R-:W-:Y:S02]  /*4940*/  UIMAD UR4, UR39, UR4, URZ ;  /* 0x00000004270472a4 */ /* 0x000fe4000f8e02ff */
[----:B------:R-:W-:Y:S02]  /*4950*/  @UP1 USHF.R.U32.HI UR7, URZ, UR19, UR5 ;  /* 0x00000013ff071299 */ /* 0x000fe40008011605 */
[----:B------:R-:W-:Y:S02]  /*4960*/  USEL UR5, UR16, UR8, !UP0 ;  /* 0x0000000810057287 */ /* 0x000fe4000c000000 */
[----:B------:R-:W-:Y:S02]  /*4970*/  UIMAD UR8, UR39, UR7, URZ ;  /* 0x00000007270872a4 */ /* 0x000fe4000f8e02ff */
[----:B------:R-:W-:Y:S03]  /*4980*/  UISETP.GE.AND UP0, UPT, UR6, UR4, UPT ;  /* 0x000000040600728c */ /* 0x000fe6000bf06270 */
[----:B------:R-:W-:Y:S01]  /*4990*/  UMOV UR4, UR11 ;  /* 0x0000000b00047c82 */ /* 0x000fe20008000000 */
[----:B------:R-:W-:Y:S02]  /*49a0*/  UISETP.GE.OR UP0, UPT, UR5, UR8, UP0 ;  /* 0x000000080500728c */ /* 0x000fe40008706670 */
[----:B------:R-:W-:Y:S02]  /*49b0*/  USHF.R.U32.HI UR4, URZ, UR19, UR4 ;  /* 0x00000013ff047299 */ /* 0x000fe40008011604 */
[----:B------:R-:W-:Y:S02]  /*49c0*/  UIMAD.WIDE.U32 UR8, UR5, UR18, URZ ;  /* 0x00000012050872a5 */ /* 0x000fe4000f8e00ff */
[----:B------:R-:W-:Y:S04]  /*49d0*/  USEL UR10, UR6, UR4, !UP1 ;  /* 0x00000004060a7287 */ /* 0x000fe8000c800000 */
[----:B------:R-:W-:Y:S01]  /*49e0*/  UIADD3 UR11, UPT, UPT, -UR10, URZ, URZ ;  /* 0x000000ff0a0b7290 */ /* 0x000fe2000fffe1ff */
[----:B------:R-:W-:Y:S02]  /*49f0*/  @!UP0 UMOV UR4, UR9 ;  /* 0x0000000900048c82 */ /* 0x000fe40008000000 */
[----:B------:R-:W-:Y:S02]  /*4a00*/  @!UP0 USHF.R.U32.HI UR4, URZ, UR19, UR4 ;  /* 0x00000013ff048299 */ /* 0x000fe40008011604 */
[----:B------:R-:W-:Y:S02]  /*4a10*/  UIMAD UR8, UR39, UR11, UR6 ;  /* 0x0000000b270872a4 */ /* 0x000fe4000f8e0206 */
[----:B------:R-:W-:Y:S02]  /*4a20*/  @!UP0 USEL UR4, UR5, UR4, !UP1 ;  /* 0x0000000405048287 */ /* 0x000fe4000c800000 */
[----:B------:R-:W-:Y:S02]  /*4a30*/  UISETP.NE.AND UP1, UPT, UR21, URZ, UPT ;  /* 0x000000ff1500728c */ /* 0x000fe4000bf25270 */
[----:B------:R-:W-:Y:S02]  /*4a40*/  @!UP0 UIMAD UR8, UR7, UR8, UR4 ;  /* 0x00000008070882a4 */ /* 0x000fe4000f8e0204 */
[----:B------:R-:W-:Y:S02]  /*4a50*/  @!UP0 UIADD3 UR9, UPT, UPT, UR10, -UR4, URZ ;  /* 0x800000040a098290 */ /* 0x000fe4000fffe0ff */
[----:B------:R-:W-:Y:S02]  /*4a60*/  UIADD3 UR4, UPT, UPT, -UR5, URZ, URZ ;  /* 0x000000ff05047290 */ /* 0x000fe4000fffe1ff */
[----:B------:R-:W-:Y:S02]  /*4a70*/  UIADD3 UR7, UPT, UPT, -UR6, URZ, URZ ;  /* 0x000000ff06077290 */ /* 0x000fe4000fffe1ff */
[----:B------:R-:W-:Y:S02]  /*4a80*/  @!UP0 UIMAD UR6, UR9, UR39, UR5 ;  /* 0x00000027090682a4 */ /* 0x000fe4000f8e0205 */
[----:B------:R-:W-:Y:S02]  /*4a90*/  UIMAD UR16, UR17, UR4, UR16 ;  /* 0x00000004111072a4 */ /* 0x000fe4000f8e0210 */
[----:B------:R-:W-:Y:S01]  /*4aa0*/  UIMAD UR15, UR30, UR7, UR15 ;  /* 0x000000071e0f72a4 */ /* 0x000fe2000f8e020f */
[----:B------:R-:W-:Y:S02]  /*4ab0*/  @!UP0 UMOV UR5, UR8 ;  /* 0x0000000800058c82 */ /* 0x000fe40008000000 */
[----:B------:R-:W-:Y:S02]  /*4ac0*/  UIMAD UR16, UR5, UR17, UR16 ;  /* 0x00000011051072a4 */ /* 0x000fe4000f8e0210 */
[----:B------:R-:W-:Y:S11]  /*4ad0*/  UIMAD UR15, UR6, UR30, UR15 ;  /* 0x0000001e060f72a4 */ /* 0x000ff6000f8e020f */
[----:B------:R-:W-:Y:S01]  /*4ae0*/  @!UPT UIADD3 URZ, UPT, UPT, URZ, URZ, URZ ;  /* 0x000000fffffff290 */ /* 0x000fe2000fffe0ff */
.L_x_70:
[----:B------:R-:W1:Y:S01]  /*4af0*/  @!UP3 LDCU.128 UR8, c[0x0][0xc10] ;  /* 0x00018200ff08b7ac */ /* 0x000e620008000c00 */
[----:B------:R-:W-:Y:S02]  /*4b00*/  ISETP.NE.U32.AND P1, PT, RZ, UR26, PT ;  /* 0x0000001aff007c0c */ /* 0x000fe4000bf25070 */
[----:B------:R-:W-:Y:S02]  /*4b10*/  SHF.L.U32 R8, R10, 0x1f, RZ ;  /* 0x0000001f0a087819 */ /* 0x000fe400000006ff */
[----:B------:R-:W-:Y:S01]  /*4b20*/  ISETP.NE.AND.EX P1, PT, RZ, UR27, PT, P1 ;  /* 0x0000001bff007c0c */ /* 0x000fe2000bf25310 */
[----:B------:R-:W2:Y:S01]  /*4b30*/  @!UP3 LDCU UR5, c[0x0][0xc0c] ;  /* 0x00018180ff05b7ac */ /* 0x000ea20008000800 */
[----:B-1----:R-:W-:Y:S07]  /*4b40*/  UIMAD.WIDE.U32 UR6, UR16, UR8, URZ ;  /* 0x00000008100672a5 */ /* 0x002fee000f8e00ff */
[----:B------:R-:W-:Y:S01]  /*4b50*/  @!UP3 UMOV UR4, UR7 ;  /* 0x000000070004bc82 */ /* 0x000fe20008000000 */
[----:B--2---:R-:W-:Y:S02]  /*4b60*/  @!UP3 UISETP.NE.AND UP0, UPT, UR5, 0x1, UPT ;  /* 0x000000010500b88c */ /* 0x004fe4000bf05270 */
[----:B------:R-:W-:Y:S02]  /*4b70*/  @!UP3 USHF.R.U32.HI UR4, URZ, UR9, UR4 ;  /* 0x00000009ff04b299 */ /* 0x000fe40008011604 */
[----:B------:R-:W-:Y:S02]  /*4b80*/  UIMAD.WIDE.U32 UR6, UR15, UR11, URZ ;  /* 0x0000000b0f0672a5 */ /* 0x000fe4000f8e00ff */
[----:B------:R-:W-:Y:S02]  /*4b90*/  @!UP3 USEL UR8, UR16, UR4, !UP0 ;  /* 0x000000041008b287 */ /* 0x000fe4000c000000 */
[----:B------:R-:W-:Y:S03]  /*4ba0*/  @!UP3 UISETP.NE.AND UP0, UPT, UR10, 0x1, UPT ;  /* 0x000000010a00b88c */ /* 0x000fe6000bf05270 */
[----:B------:R-:W-:Y:S01]  /*4bb0*/  @!UP3 UMOV UR6, UR7 ;  /* 0x000000070006bc82 */ /* 0x000fe20008000000 */
[----:B------:R-:W-:Y:S01]  /*4bc0*/  USHF.L.U32 UR7, UR24, 0x7, URZ ;  /* 0x0000000718077899 */ /* 0x000fe200080006ff */
[----:B------:R-:W1:Y:S02]  /*4bd0*/  @!UP3 LDCU UR4, c[0x0][0xc20] ;  /* 0x00018400ff04b7ac */ /* 0x000e640008000800 */
[----:B-1----:R-:W-:Y:S04]  /*4be0*/  @!UP3 USHF.R.U32.HI UR6, URZ, UR4, UR6 ;  /* 0x00000004ff06b299 */ /* 0x002fe80008011606 */
[----:B------:R-:W-:Y:S04]  /*4bf0*/  @!UP3 USEL UR6, UR15, UR6, !UP0 ;  /* 0x000000060f06b287 */ /* 0x000fe8000c000000 */
[----:B------:R-:W-:Y:S02]  /*4c00*/  @!UP3 UIADD3 UR4, UPT, UPT, -UR8, UR6, URZ ;  /* 0x000000060804b290 */ /* 0x000fe4000fffe1ff */
[----:B------:R-:W-:Y:S02]  /*4c10*/  @!UP3 UIADD3 UR6, UPT, UPT, UR8, -UR6, URZ ;  /* 0x800000060806b290 */ /* 0x000fe4000fffe0ff */
[----:B------:R-:W-:Y:S02]  /*4c20*/  @!UP3 UIMAD UR16, UR4, UR5, UR16 ;  /* 0x000000050410b2a4 */ /* 0x000fe4000f8e0210 */
[----:B------:R-:W-:Y:S01]  /*4c30*/  @!UP3 UIMAD UR15, UR6, UR10, UR15 ;  /* 0x0000000a060fb2a4 */ /* 0x000fe2000f8e020f */
[----:B------:R-:W-:Y:S11]  /*4c40*/  BRA.U UP4, `(.L_x_71) ;  /* 0x0000000104107547 */ /* 0x000ff6000b800000 */
[----:B------:R-:W-:Y:S04]  /*4c50*/  MOV R2, UR56 ;  /* 0x0000003800027c02 */ /* 0x000fe80008000f00 */
[----:B------:R-:W-:Y:S04]  /*4c60*/  SHF.L.U32 R2, R2, 0x1f, RZ ;  /* 0x0000001f02027819 */ /* 0x000fe800000006ff */
[----:B------:R-:W1:Y:S02]  /*4c70*/  SYNCS.PHASECHK.TRANS64.TRYWAIT P2, [UR20+0x108], R2 ;  /* 0x00010802ff0075a7 */ /* 0x000e640008041114 */
[----:B-1----:R-:W-:Y:S05]  /*4c80*/  @!P2 BRA `(.L_x_72) ;  /* 0x00000058008ca947 */ /* 0x002fea0003800000 */
.L_x_71:
[----:B------:R-:W-:Y:S05]  /*4c90*/  BRA.U !UP6, `(.L_x_73) ;  /* 0x000000010e387547 */ /* 0x000fea000b800000 */
[----:B------:R-:W-:Y:S01]  /*4ca0*/  UPLOP3.LUT UP1, UPT, UPT, UPT, UP5, 0x80, 0x8 ;  /* 0x000000000008789c */ /* 0x000fe20003f2f050 */
[----:B-1----:R-:W-:Y:S01]  /*4cb0*/  HFMA2 R0, -RZ, RZ, 0, 5.9604644775390625e-08 ;  /* 0x00000001ff007431 */ /* 0x002fe200000001ff */
[----:B------:R-:W1:Y:S01]  /*4cc0*/  LDCU.64 UR8, c[0x0][0x358] ;  /* 0x00006b00ff0877ac */ /* 0x000e620008000a00 */
[----:B------:R-:W-:Y:S03]  /*4cd0*/  IMAD.MOV.U32 R85, RZ, RZ, 0x1 ;  /* 0x00000001ff557424 */ /* 0x000fe600078e00ff */
[----:B------:R-:W-:Y:S05]  /*4ce0*/  PLOP3.LUT P2, PT, PT, PT, UP1, 0x80, 0x8 ;  /* 0x000000000008781c */ /* 0x000fea0003f4f018 */
[----:B------:R-:W2:Y:S01]  /*4cf0*/  @UP1 LDCU.64 UR4, c[0x0][0x988] ;  /* 0x00013100ff0417ac */ /* 0x000ea20008000a00 */
[----:B------:R-:W-:Y:S07]  /*4d00*/  @UP1 UIMAD UR6, UR52, UR26, URZ ;  /* 0x0000001a340612a4 */ /* 0x000fee000f8e02ff */
[----:B------:R-:W-:Y:S01]  /*4d10*/  @!P2 PRMT R85, R0, 0x7610, R85 ;  /* 0x000076100055a816 */ /* 0x000fe20000000055 */
[----:B--2---:R-:W-:Y:S06]  /*4d20*/  @UP1 UIMAD.WIDE UR4, UR6, 0x4, UR4 ;  /* 0x00000004060418a5 */ /* 0x004fec000f8e0204 */
[----:B------:R-:W-:Y:S01]  /*4d30*/  IMAD.U32 R14, RZ, RZ, UR4 ;  /* 0x00000004ff0e7e24 */ /* 0x000fe2000f8e00ff */
[----:B------:R-:W-:Y:S04]  /*4d40*/  MOV R15, UR5 ;  /* 0x00000005000f7c02 */ /* 0x000fe80008000f00 */
[----:B------:R-:W2:Y:S01]  /*4d50*/  @!UP1 LDCU UR4, c[0x0][0x980] ;  /* 0x00013000ff0497ac */ /* 0x000ea20008000800 */
[----:B-1---5:R3:W5:Y:S02]  /*4d60*/  @P2 LDG.E R41, desc[UR8][R14.64] ;  /* 0x000000080e292981 */ /* 0x022764000c1e1900 */
[----:B--23--:R-:W-:Y:S07]  /*4d70*/  @!P2 IMAD.U32 R41, RZ, RZ, UR4 ;  /* 0x00000004ff29ae24 */ /* 0x00cfee000f8e00ff */
.L_x_73:
[----:B-----5:R-:W-:Y:S01]  /*4d80*/  @!P1 FSETP.EQ.AND P3, PT, R41, RZ, PT ;  /* 0x000000ff2900920b */ /* 0x020fe20003f62000 */
[----:B------:R-:W-:Y:S01]  /*4d90*/  @!UPT UIADD3 URZ, UPT, UPT, URZ, URZ, URZ ;  /* 0x000000fffffff290 */ /* 0x000fe2000fffe0ff */
[----:B------:R-:W-:Y:S11]  /*4da0*/  @!P1 BRA `(.L_x_74) ;  /* 0x0000000000149947 */ /* 0x000ff60003800000 */
[----:B------:R-:W-:Y:S02]  /*4db0*/  LOP3.LUT P1, RZ, R85, 0xff, RZ, 0xc0, !PT ;  /* 0x000000ff55ff7812 */ /* 0x000fe4000782c0ff */
[----:B------:R-:W-:Y:S04]  /*4dc0*/  PLOP3.LUT P3, PT, PT, PT, UP1, 0x80, 0x8 ;  /* 0x000000000008781c */ /* 0x000fe80003f6f018 */
[----:B------:R-:W-:Y:S07]  /*4dd0*/  PLOP3.LUT P3, PT, P3, PT, PT, 0x8, 0x80 ;  /* 0x000000000080781c */ /* 0x000fee0001f6e170 */
[----:B------:R-:W-:Y:S11]  /*4de0*/  @P1 FSETP.EQ.AND P3, PT, R41, RZ, PT ;  /* 0x000000ff2900120b */ /* 0x000ff60003f62000 */
[----:B------:R-:W-:Y:S02]  /*4df0*/  @!UPT UIADD3 URZ, UPT, UPT, URZ, URZ, URZ ;  /* 0x000000fffffff290 */ /* 0x000fe4000fffe0ff */
.L_x_74:
[----:B------:R-:W-:Y:S01]  /*4e00*/  USHF.L.U32 UR11, UR51, 0x7, URZ ;  /* 0x00000007330b7899 */ /* 0x000fe200080006ff */
[----:B------:R-:W2:Y:S01]  /*4e10*/  SYNCS.PHASECHK.TRANS64.TRYWAIT P1, [UR20+0xe0], R8 ;  /* 0x0000e008ff0075a7 */ /* 0x000ea20008021114 */
[----:B------:R-:W-:Y:S02]  /*4e20*/  UISETP.NE.AND UP0, UPT, UR32, 0x1, UPT ;  /* 0x000000012000788c */ /* 0x000fe4000bf05270 */
[----:B------:R-:W-:Y:S01]  /*4e30*/  UIMAD.WIDE.U32 UR4, UR11, UR33, URZ ;  /* 0x000000210b0472a5 */ /* 0x000fe2000f8e00ff */
[----:B------:R-:W-:Y:S04]  /*4e40*/  ELECT P2, URZ, PT ;  /* 0x0000000000ff782f */ /* 0x000fe80003840000 */
[----:B------:R-:W-:Y:S02]  /*4e50*/  PLOP3.LUT P2, PT, P3, P2, PT, 0xf2, 0x2f ;  /* 0x00000000002f781c */ /* 0x000fe40001f45e72 */
[----:B------:R-:W-:Y:S02]  /*4e60*/  UMOV UR4, UR5 ;  /* 0x0000000500047c82 */ /* 0x000fe40008000000 */
[----:B------:R-:W-:Y:S04]  /*4e70*/  USHF.R.U32.HI UR4, URZ, UR34, UR4 ;  /* 0x00000022ff047299 */ /* 0x000fe80008011604 */
[----:B------:R-:W-:Y:S02]  /*4e80*/  USEL UR12, UR11, UR4, !UP0 ;  /* 0x000000040b0c7287 */ /* 0x000fe4000c000000 */
[----:B------:R-:W-:Y:S02]  /*4e90*/  UISETP.NE.AND UP0, UPT, UR35, 0x1, UPT ;  /* 0x000000012300788c */ /* 0x000fe4000bf05270 */
[----:B------:R-:W-:Y:S02]  /*4ea0*/  UIMAD.WIDE.U32 UR4, UR12, UR40, URZ ;  /* 0x000000280c0472a5 */ /* 0x000fe4000f8e00ff */
[----:B------:R-:W-:Y:S01]  /*4eb0*/  UIADD3 UR6, UPT, UPT, -UR12, URZ, URZ ;  /* 0x000000ff0c067290 */ /* 0x000fe2000fffe1ff */
[----:B-1----:R-:W-:Y:S03]  /*4ec0*/  @!P2 IMAD.MOV.U32 R0, RZ, 0x20, RZ ;  /* 0x00000020ff00a824 */ /* 0x002fe600078e00ff */
[----:B------:R-:W-:Y:S01]  /*4ed0*/  UIMAD UR11, UR32, UR6, UR11 ;  /* 0x00000006200b72a4 */ /* 0x000fe2000f8e020b */
[----:B------:R-:W-:Y:S01]  /*4ee0*/  @!P2 IMAD.MOV.U32 R0, RZ, 0x400, R0 ;  /* 0x00000400ff00a824 */ /* 0x000fe200078e0000 */
[----:B------:R-:W-:Y:S02]  /*4ef0*/  UMOV UR4, UR5 ;  /* 0x0000000500047c82 */ /* 0x000fe40008000000 */
[----:B------:R-:W-:Y:S04]  /*4f00*/  USHF.R.U32.HI UR4, URZ, UR41, UR4 ;  /* 0x00000029ff047299 */ /* 0x000fe80008011604 */
[----:B------:R-:W-:Y:S02]  /*4f10*/  USEL UR13, UR12, UR4, !UP0 ;  /* 0x000000040c0d7287 */ /* 0x000fe4000c000000 */
[----:B------:R-:W-:Y:S02]  /*4f20*/  UISETP.NE.AND UP0, UPT, UR42, 0x1, UPT ;  /* 0x000000012a00788c */ /* 0x000fe4000bf05270 */
[----:B------:R-:W-:Y:S07]  /*4f30*/  UIMAD.WIDE.U32 UR4, UR13, UR43, URZ ;  /* 0x0000002b0d0472a5 */ /* 0x000fee000f8e00ff */
[----:B------:R-:W-:Y:S02]  /*4f40*/  UMOV UR4, UR5 ;  /* 0x0000000500047c82 */ /* 0x000fe40008000000 */
[----:B------:R-:W-:Y:S04]  /*4f50*/  USHF.R.U32.HI UR4, URZ, UR58, UR4 ;  /* 0x0000003aff047299 */ /* 0x000fe80008011604 */
[----:B------:R-:W-:Y:S02]  /*4f60*/  USEL UR14, UR13, UR4, !UP0 ;  /* 0x000000040d0e7287 */ /* 0x000fe4000c000000 */
[----:B------:R-:W-:Y:S02]  /*4f70*/  UIADD3 UR4, UPT, UPT, -UR13, URZ, URZ ;  /* 0x000000ff0d047290 */ /* 0x000fe4000fffe1ff */
[----:B------:R-:W-:Y:S02]  /*4f80*/  UIADD3 UR5, UPT, UPT, -UR14, URZ, URZ ;  /* 0x000000ff0e057290 */ /* 0x000fe4000fffe1ff */
[----:B------:R-:W-:Y:S02]  /*4f90*/  UIMAD UR12, UR35, UR4, UR12 ;  /* 0x00000004230c72a4 */ /* 0x000fe4000f8e020c */
[----:B------:R-:W-:Y:S01]  /*4fa0*/  UIMAD UR13, UR42, UR5, UR13 ;  /* 0x000000052a0d72a4 */ /* 0x000fe2000f8e020d */
[----:B--2---:R-:W-:Y:S11]  /*4fb0*/  @!P1 BRA `(.L_x_75) ;  /* 0x0000005400d89947 */ /* 0x004ff60003800000 */
.L_x_175:
[----:B------:R-:W-:Y:S01]  /*4fc0*/  @!P2 R2UR UR4, R0 ;  /* 0x000000000004a2ca */ /* 0x000fe200000e0000 */
[----:B------:R-:W-:Y:S01]  /*4fd0*/  VOTEU.ALL UP0, P2 ;  /* 0x0000000000ff7886 */ /* 0x000fe20001000000 */
[----:B-1----:R-:W-:Y:S04]  /*4fe0*/  @!P2 IADD3 R2, P1, PT, R12, 0x680, RZ ;  /* 0x000006800c02a810 */ /* 0x002fe80007f3e0ff */
[----:B------:R-:W-:Y:S01]  /*4ff0*/  @!P2 R2UR UR5, R2 ;  /* 0x000000000205a2ca */ /* 0x000fe200000e0000 */
[----:B------:R-:W-:Y:S01]  /*5000*/  @!P2 IMAD.X R0, RZ, RZ, R13, P1 ;  /* 0x000000ffff00a224 */ /* 0x000fe200008e060d */
[----:B------:R-:W-:Y:S05]  /*5010*/  @!UP0 UIADD3 UR8, UPT, UPT, UR20, 0x200, URZ ;  /* 0x0000020014088890 */ /* 0x000fea000fffe0ff */
[----:B------:R-:W-:Y:S01]  /*5020*/  @!UP0 UPRMT UR6, UR4, 0x5410, URZ ;  /* 0x0000541004068896 */ /* 0x000fe200080000ff */
[----:B------:R-:W-:Y:S01]  /*5030*/  @!P2 R2UR UR4, R0 ;  /* 0x000000000004a2ca */ /* 0x000fe200000e0000 */
[----:B------:R-:W-:Y:S01]  /*5040*/  VOTEU.ALL UP0, P2 ;  /* 0x0000000000ff7886 */ /* 0x000fe20001000000 */
[----:B------:R-:W-:Y:S03]  /*5050*/  @!P2 IMAD.MOV.U32 R0, RZ, RZ, 0x2000 ;  /* 0x00002000ff00a424 */ /* 0x000fe600078e00ff */
[----:B------:R-:W-:Y:S01]  /*5060*/  IMAD.U32 R14, RZ, RZ, UR5 ;  /* 0x00000005ff0e7e24 */ /* 0x000fe2000f8e00ff */
[----:B------:R-:W-:Y:S01]  /*5070*/  @!UP0 UMOV UR9, UR37 ;  /* 0x0000002500098c82 */ /* 0x000fe20008000000 */
[----:B------:R-:W-:Y:S06]  /*5080*/  @!UP0 UMOV UR10, UR7 ;  /* 0x00000007000a8c82 */ /* 0x000fec0008000000 */
[----:B------:R-:W-:Y:S01]  /*5090*/  IMAD.U32 R15, RZ, RZ, UR4 ;  /* 0x00000004ff0f7e24 */ /* 0x000fe2000f8e00ff */
[----:B------:R-:W-:Y:S04]  /*50a0*/  @!P2 R2UR UR4, R14 ;  /* 0x000000000e04a2ca */ /* 0x000fe800000e0000 */
[----:B------:R-:W-:Y:S11]  /*50b0*/  @!P2 R2UR UR5, R15 ;  /* 0x000000000f05a2ca */ /* 0x000ff600000e0000 */
[----:B------:R-:W-:Y:S02]  /*50c0*/  @!UPT UIADD3 URZ, UPT, UPT, URZ, URZ, URZ ;  /* 0x000000fffffff290 */ /* 0x000fe4000fffe0ff */
[----:B------:R1:W-:Y:S01]  /*50d0*/  @!UP0 UTMALDG.5D.IM2COL [UR8], [UR4], UR6 ;  /* 0x00000008040083b4 */ /* 0x0003e20008060006 */
[----:B------:R2:W-:Y:S01]  /*50e0*/  @!P2 SYNCS.ARRIVE.TRANS64.RED.A0TR RZ, [UR20+0xc0], R0 ;  /* 0x0000c000ffffa9a7 */ /* 0x0005e20008300414 */
[----:B------:R-:W-:Y:S01]  /*50f0*/  SYNCS.ARRIVE.TRANS64.RED.A1T0 RZ, [UR53], RZ ;  /* 0x000000ffffff79a7 */ /* 0x000fe20008100435 */
[----:B--2---:R-:W-:Y:S01]  /*5100*/  @!P2 IMAD.MOV.U32 R0, RZ, 0x20, RZ ;  /* 0x00000020ff00a824 */ /* 0x004fe200078e00ff */
[----:B------:R-:W2:Y:S03]  /*5110*/  SYNCS.PHASECHK.TRANS64.TRYWAIT P1, [UR20+0xe8], R8 ;  /* 0x0000e808ff0075a7 */ /* 0x000ea60008021114 */
[----:B------:R-:W-:Y:S01]  /*5120*/  @!P2 IMAD.MOV.U32 R0, RZ, 0x400, R0 ;  /* 0x00000400ff00a824 */ /* 0x000fe200078e0000 */
[----:B-12---:R-:W-:Y:S06]  /*5130*/  @!P1 BRA `(.L_x_76) ;  /* 0x0000005400909947 */ /* 0x006fec0003800000 */
.L_x_177:
[----:B------:R-:W-:Y:S01]  /*5140*/  @!P2 R2UR UR4, R0 ;  /* 0x000000000004a2ca */ /* 0x000fe200000e0000 */
[----:B------:R-:W-:Y:S01]  /*5150*/  VOTEU.ALL UP0, P2 ;  /* 0x0000000000ff7886 */ /* 0x000fe20001000000 */
[----:B-1----:R-:W-:Y:S04]  /*5160*/  @!P2 IADD3 R2, P1, PT, R12, 0x680, RZ ;  /* 0x000006800c02a810 */ /* 0x002fe80007f3e0ff */
[----:B------:R-:W-:Y:S01]  /*5170*/  @!P2 R2UR UR5, R2 ;  /* 0x000000000205a2ca */ /* 0x000fe200000e0000 */
[----:B------:R-:W-:Y:S01]  /*5180*/  @!P2 IMAD.X R0, RZ, RZ, R13, P1 ;  /* 0x000000ffff00a224 */ /* 0x000fe200008e060d */
[----:B------:R-:W-:Y:S02]  /*5190*/  @!UP0 UIADD3 UR10, UPT, UPT, UR7, 0x20, URZ ;  /* 0x00000020070a8890 */ /* 0x000fe4000fffe0ff */
[----:B------:R-:W-:Y:S03]  /*51a0*/  @!UP0 UIADD3 UR8, UPT, UPT, UR20, 0x2200, URZ ;  /* 0x0000220014088890 */ /* 0x000fe6000fffe0ff */
[----:B------:R-:W-:Y:S01]  /*51b0*/  @!UP0 UPRMT UR6, UR4, 0x5410, URZ ;  /* 0x0000541004068896 */ /* 0x000fe200080000ff */
[----:B------:R-:W-:Y:S01]  /*51c0*/  @!P2 R2UR UR4, R0 ;  /* 0x000000000004a2ca */ /* 0x000fe200000e0000 */
[----:B------:R-:W-:Y:S01]  /*51d0*/  VOTEU.ALL UP0, P2 ;  /* 0x0000000000ff7886 */ /* 0x000fe20001000000 */
[----:B------:R-:W-:Y:S03]  /*51e0*/  @!P2 IMAD.MOV.U32 R0, RZ, RZ, 0x2000 ;  /* 0x00002000ff00a424 */ /* 0x000fe600078e00ff */
[----:B------:R-:W-:Y:S01]  /*51f0*/  IMAD.U32 R14, RZ, RZ, UR5 ;  /* 0x00000005ff0e7e24 */ /* 0x000fe2000f8e00ff */
[----:B------:R-:W-:Y:S07]  /*5200*/  @!UP0 UMOV UR9, UR36 ;  /* 0x0000002400098c82 */ /* 0x000fee0008000000 */
        /* <DEDUP_REMOVED lines=11> */
.L_x_179:
[----:B------:R-:W-:Y:S01]  /*52c0*/  @!P2 R2UR UR4, R0 ;  /* 0x000000000004a2ca */ /* 0x000fe200000e0000 */
[----:B------:R-:W-:Y:S01]  /*52d0*/  VOTEU.ALL UP0, P2 ;  /* 0x0000000000ff7886 */ /* 0x000fe20001000000 */
[----:B-1----:R-:W-:Y:S02]  /*52e0*/  @!P2 IADD3 R2, P1, PT, R12, 0x680, RZ ;  /* 0x000006800c02a810 */ /* 0x002fe40007f3e0ff */
[----:B------:R-:W-:Y:S02]  /*52f0*/  @P0 SHF.R.U32.HI R4, RZ, 0x10, R5 ;  /* 0x00000010ff040819 */ /* 0x000fe40000011605 */
[----:B------:R-:W-:Y:S01]  /*5300*/  @!P2 R2UR UR5, R2 ;  /* 0x000000000205a2ca */ /* 0x000fe200000e0000 */
[----:B------:R-:W-:Y:S01]  /*5310*/  @!P2 IMAD.X R0, RZ, RZ, R13, P1 ;  /* 0x000000ffff00a224 */ /* 0x000fe200008e060d */
[----:B------:R-:W-:Y:S01]  /*5320*/  @!UP0 UIADD3 UR10, UPT, UPT, UR7, 0x40, URZ ;  /* 0x00000040070a8890 */ /* 0x000fe2000fffe0ff */
[----:B------:R-:W-:Y:S01]  /*5330*/  @P0 R2UR UR52, R4 ;  /* 0x00000000043402ca */ /* 0x000fe200000e0000 */
        /* <DEDUP_REMOVED lines=14> */
[----:B------:R-:W2:Y:S02]  /*5420*/  SYNCS.PHASECHK.TRANS64.TRYWAIT P1, [UR20+0xf8], R8 ;  /* 0x0000f808ff0075a7 */ /* 0x000ea40008021114 */
[----:B-12---:R-:W-:Y:S05]  /*5430*/  @!P1 BRA `(.L_x_78) ;  /* 0x0000005400009947 */ /* 0x006fea0003800000 */
.L_x_181:
[----:B-1----:R-:W-:Y:S01]  /*5440*/  @!P2 IMAD.MOV.U32 R0, RZ, 0x20, RZ ;  /* 0x00000020ff00a824 */ /* 0x002fe200078e00ff */
[----:B------:R-:W-:Y:S01]  /*5450*/  @!P2 IADD3 R2, P0, PT, R12, 0x680, RZ ;  /* 0x000006800c02a810 */ /* 0x000fe20007f1e0ff */
[----:B------:R-:W-:Y:S01]  /*5460*/  VOTEU.ALL UP0, P2 ;  /* 0x0000000000ff7886 */ /* 0x000fe20001000000 */
[----:B------:R-:W-:Y:S01]  /*5470*/  LOP3.LUT R10, R10, 0x1, RZ, 0x3c, !PT ;  /* 0x000000010a0a7812 */ /* 0x000fe200078e3cff */
[----:B------:R-:W-:Y:S01]  /*5480*/  @!P2 IMAD.MOV.U32 R0, RZ, 0x400, R0 ;  /* 0x00000400ff00a824 */ /* 0x000fe200078e0000 */
[----:B------:R-:W-:Y:S01]  /*5490*/  @!P2 R2UR UR5, R2 ;  /* 0x000000000205a2ca */ /* 0x000fe200000e0000 */
[----:B------:R-:W-:Y:S01]  /*54a0*/  UIADD3 UR24, UPT, UPT, UR15, UR46, URZ ;  /* 0x0000002e0f187290 */ /* 0x000fe2000fffe0ff */
[----:B------:R-:W-:Y:S01]  /*54b0*/  LOP3.LUT R9, R9, 0x1, RZ, 0x3c, !PT ;  /* 0x0000000109097812 */ /* 0x000fe200078e3cff */
[----:B------:R-:W-:Y:S01]  /*54c0*/  @!UP0 UIADD3 UR8, UPT, UPT, UR20, 0x6200, URZ ;  /* 0x0000620014088890 */ /* 0x000fe2000fffe0ff */
[----:B------:R-:W-:Y:S01]  /*54d0*/  @!P2 R2UR UR4, R0 ;  /* 0x000000000004a2ca */ /* 0x000fe200000e0000 */
[----:B------:R-:W-:Y:S01]  /*54e0*/  @!P2 IMAD.X R0, RZ, RZ, R13, P0 ;  /* 0x000000ffff00a224 */ /* 0x000fe200000e060d */
[----:B------:R-:W-:Y:S02]  /*54f0*/  @!UP0 UIADD3 UR10, UPT, UPT, UR7, 0x60, URZ ;  /* 0x00000060070a8890 */ /* 0x000fe4000fffe0ff */
[----:B------:R-:W-:Y:S02]  /*5500*/  @!UP0 UIADD3 UR9, UPT, UPT, UR20, 0xd8, URZ ;  /* 0x000000d814098890 */ /* 0x000fe4000fffe0ff */
[----:B------:R-:W-:Y:S02]  /*5510*/  UIADD3 UR51, UPT, UPT, UR16, UR45, URZ ;  /* 0x0000002d10337290 */ /* 0x000fe4000fffe0ff */
[----:B------:R-:W-:Y:S01]  /*5520*/  UPLOP3.LUT UP4, UPT, UPT, UPT, UPT, 0x80, 0x8 ;  /* 0x000000000008789c */ /* 0x000fe20003f8f070 */
[----:B------:R-:W-:Y:S04]  /*5530*/  IMAD.U32 R4, RZ, RZ, UR5 ;  /* 0x00000005ff047e24 */ /* 0x000fe8000f8e00ff */
[----:B------:R-:W-:Y:S01]  /*5540*/  @!UP0 UPRMT UR6, UR4, 0x5410, URZ ;  /* 0x0000541004068896 */ /* 0x000fe200080000ff */
[----:B------:R-:W-:Y:S01]  /*5550*/  @!P2 R2UR UR4, R0 ;  /* 0x000000000004a2ca */ /* 0x000fe200000e0000 */
[----:B------:R-:W-:Y:S11]  /*5560*/  VOTEU.ALL UP0, P2 ;  /* 0x0000000000ff7886 */ /* 0x000ff60001000000 */
[----:B------:R-:W-:Y:S01]  /*5570*/  @!UPT UIADD3 URZ, UPT, UPT, URZ, URZ, URZ ;  /* 0x000000fffffff290 */ /* 0x000fe2000fffe0ff */
[----:B------:R-:W-:Y:S01]  /*5580*/  IMAD.U32 R5, RZ, RZ, UR4 ;  /* 0x00000004ff057e24 */ /* 0x000fe2000f8e00ff */
[----:B------:R-:W-:Y:S04]  /*5590*/  @!P2 R2UR UR4, R4 ;  /* 0x000000000404a2ca */ /* 0x000fe800000e0000 */
[----:B------:R-:W-:Y:S11]  /*55a0*/  @!P2 R2UR UR5, R5 ;  /* 0x000000000505a2ca */ /* 0x000ff600000e0000 */
[----:B------:R-:W-:Y:S02]  /*55b0*/  @!UPT UIADD3 URZ, UPT, UPT, URZ, URZ, URZ ;  /* 0x000000fffffff290 */ /* 0x000fe4000fffe0ff */
[----:B------:R1:W-:Y:S01]  /*55c0*/  @!UP0 UTMALDG.5D.IM2COL [UR8], [UR4], UR6 ;  /* 0x00000008040083b4 */ /* 0x0003e20008060006 */
[----:B------:R1:W-:Y:S01]  /*55d0*/  @!P2 SYNCS.ARRIVE.TRANS64.RED.A0TR RZ, [UR20+0xd8], R3 ;  /* 0x0000d803ffffa9a7 */ /* 0x0003e20008300414 */
[----:B------:R-:W-:Y:S01]  /*55e0*/  SYNCS.ARRIVE.TRANS64.RED.A1T0 RZ, [UR48], RZ ;  /* 0x000000ffffff79a7 */ /* 0x000fe20008100430 */
[----:B------:R-:W-:Y:S05]  /*55f0*/  BRA.U UP2, `(.L_x_79) ;  /* 0xfffffff1021c7547 */ /* 0x000fea000b83ffff */
[----:B------:R-:W-:-:S04]  /*5600*/  SHF.L.U32 R2, R10, 0x1f, RZ ;  /* 0x0000001f0a027819 */ /* 0x000fc800000006ff */
[----:B------:R-:W2:Y:S02]  /*5610*/  SYNCS.PHASECHK.TRANS64.TRYWAIT P0, [UR20+0xe0], R2 ;  /* 0x0000e002ff0075a7 */ /* 0x000ea40008001114 */
[----:B--2---:R-:W-:Y:S05]  /*5620*/  @!P0 BRA `(.L_x_80) ;  /* 0x00000050009c8947 */ /* 0x004fea0003800000 */
.L_x_183:
[----:B------:R-:W3:Y:S02]  /*5630*/  SYNCS.PHASECHK.TRANS64.TRYWAIT P0, [UR20+0xe8], R2 ;  /* 0x0000e802ff0075a7 */ /* 0x000ee40008001114 */
[----:B---3--:R-:W-:Y:S05]  /*5640*/  @!P0 BRA `(.L_x_81) ;  /* 0x0000005000ac8947 */ /* 0x008fea0003800000 */
.L_x_185:
[----:B------:R-:W3:Y:S02]  /*5650*/  SYNCS.PHASECHK.TRANS64.TRYWAIT P0, [UR20+0xf0], R2 ;  /* 0x0000f002ff0075a7 */ /* 0x000ee40008001114 */
[----:B---3--:R-:W-:Y:S05]  /*5660*/  @!P0 BRA `(.L_x_82) ;  /* 0x0000005000bc8947 */ /* 0x008fea0003800000 */
.L_x_187:
[----:B--2---:R-:W-:-:S07]  /*5670*/  MOV R0, UR20 ;  /* 0x0000001400007c02 */ /* 0x004fce0008000f00 */
.L_x_83:
[----:B--2---:R-:W-:-:S04]  /*5680*/  SHF.L.U32 R2, R10, 0x1f, RZ ;  /* 0x0000001f0a027819 */ /* 0x004fc800000006ff */
[----:B------:R2:W3:Y:S03]  /*5690*/  SYNCS.PHASECHK.TRANS64.TRYWAIT P0, [R0+URZ+0xf8], R2 ;  /* 0x0000f802000075a7 */ /* 0x0004e600080011ff */
[----:B---3--:R-:W-:Y:S05]  /*56a0*/  @!P0 NANOSLEEP.SYNCS 0x989680 ;  /* 0x009896800000895d */ /* 0x008fea0003900000 */
[----:B------:R-:W3:Y:S02]  /*56b0*/  @!P0 SYNCS.PHASECHK.TRANS64 P0, [R0+URZ+0xf8], R2 ;  /* 0x0000f802000085a7 */ /* 0x000ee400080010ff */
[----:B-1-3--:R-:W-:Y:S05]  /*56c0*/  @P0 EXIT ;  /* 0x000000000000094d */ /* 0x00afea0003800000 */
[----:B------:R-:W-:Y:S05]  /*56d0*/  BRA `(.L_x_83) ;  /* 0xfffffffc00e87947 */ /* 0x000fea000383ffff */
.L_x_68:
[----:B------:R-:W-:-:S06]  /*56e0*/  UISETP.GE.AND UP0, UPT, UR18, 0x4, UPT ;  /* 0x000000041200788c */ /* 0x000fcc000bf06270 */
[----:B------:R-:W-:-:S13]  /*56f0*/  PLOP3.LUT P0, PT, PT, PT, UP0, 0x80, 0x8 ;  /* 0x000000000008781c */ /* 0x000fda0003f0f008 */
[----:B-1----:R-:W-:Y:S05]  /*5700*/  @!P0 EXIT ;  /* 0x000000000000894d */ /* 0x002fea0003800000 */
[----:B------:R-:W1:Y:S08]  /*5710*/  S2UR UR4, SR_CgaCtaId ;  /* 0x00000000000479c3 */ /* 0x000e700000008800 */
[----:B------:R-:W-:Y:S01]  /*5720*/  BAR.SYNC.DEFER_BLOCKING 0x6, 0xa0 ;  /* 0x0182800000007b1d */ /* 0x000fe20000010000 */
[C---:B------:R-:W-:Y:S01]  /*5730*/  IMAD.SHL.U32 R0, R83.reuse, 0x20, RZ ;  /* 0x0000002053007824 */ /* 0x040fe200078e00ff */
[C---:B------:R-:W-:Y:S01]  /*5740*/  SHF.L.U32 R37, R83.reuse, 0x10, RZ ;  /* 0x0000001053257819 */ /* 0x040fe200000006ff */
[C---:B------:R-:W-:Y:S01]  /*5750*/  IMAD.SHL.U32 R82, R83.reuse, 0x4, RZ ;  /* 0x0000000453527824 */ /* 0x040fe200078e00ff */
[----:B------:R-:W-:Y:S01]  /*5760*/  LOP3.LUT R84, R83, 0x60, RZ, 0xc0, !PT ;  /* 0x0000006053547812 */ /* 0x000fe200078ec0ff */
[----:B------:R-:W-:Y:S01]  /*5770*/  HFMA2 R81, -RZ, RZ, 0, 5.9604644775390625e-08 ;  /* 0x00000001ff517431 */ /* 0x000fe200000001ff */
[----:B------:R-:W-:-:S02]  /*5780*/  UMOV UR49, 0x400 ;  /* 0x0000040000317882 */ /* 0x000fc40000000000 */
[----:B------:R-:W2:Y:S01]  /*5790*/  LDC.64 R74, c[0x0][0x9b0] ;  /* 0x00026c00ff4a7b82 */ /* 0x000ea20000000a00 */
[----:B------:R-:W3:Y:S01]  /*57a0*/  LDCU.128 UR8, c[0x0][0xb80] ;  /* 0x00017000ff0877ac */ /* 0x000ee20008000c00 */
[----:B------:R-:W-:Y:S01]  /*57b0*/  LOP3.LUT R4, R0, 0xc0, RZ, 0xc0, !PT ;  /* 0x000000c000047812 */ /* 0x000fe200078ec0ff */
[----:B------:R-:W-:Y:S01]  /*57c0*/  HFMA2 R79, -RZ, RZ, 0, 0 ;  /* 0x00000000ff4f7431 */ /* 0x000fe200000001ff */
[C---:B------:R-:W-:Y:S01]  /*57d0*/  LOP3.LUT R95, R83.reuse, 0x2, RZ, 0xc0, !PT ;  /* 0x00000002535f7812 */ /* 0x040fe200078ec0ff */
[----:B------:R-:W-:Y:S01]  /*57e0*/  IMAD.MOV.U32 R80, RZ, RZ, RZ ;  /* 0x000000ffff507224 */ /* 0x000fe200078e00ff */
[----:B------:R-:W-:Y:S01]  /*57f0*/  LOP3.LUT R82, R4, 0x18, R82, 0xf8, !PT ;  /* 0x0000001804527812 */ /* 0x000fe200078ef852 */
[----:B------:R-:W4:Y:S01]  /*5800*/  LDCU UR61, c[0x0][0x370] ;  /* 0x00006e00ff3d77ac */ /* 0x000f220008000800 */
[----:B------:R-:W2:Y:S01]  /*5810*/  LDC.64 R72, c[0x0][0x9a8] ;  /* 0x00026a00ff487b82 */ /* 0x000ea20000000a00 */
[----:B------:R-:W-:Y:S02]  /*5820*/  LOP3.LUT R83, R83, 0x4, RZ, 0xc0, !PT ;  /* 0x0000000453537812 */ /* 0x000fe400078ec0ff */
[----:B------:R-:W-:Y:S01]  /*5830*/  LOP3.LUT R82, R82, 0xf20, R0, 0xf8, !PT ;  /* 0x00000f2052527812 */ /* 0x000fe200078ef800 */
[----:B------:R-:W2:Y:S01]  /*5840*/  LDCU UR48, c[0x0][0xc0c] ;  /* 0x00018180ff3077ac */ /* 0x000ea20008000800 */
[----:B------:R-:W-:-:S02]  /*5850*/  MOV R36, RZ ;  /* 0x000000ff00247202 */ /* 0x000fc40000000f00 */
[----:B------:R-:W-:Y:S01]  /*5860*/  LOP3.LUT R37, R37, 0x600000, RZ, 0xc0, !PT ;  /* 0x0060000025257812 */ /* 0x000fe200078ec0ff */
[----:B-1----:R-:W-:Y:S01]  /*5870*/  ULEA UR49, UR4, UR49, 0x18 ;  /* 0x0000003104317291 */ /* 0x002fe2000f8ec0ff */
[----:B------:R-:W1:Y:S01]  /*5880*/  LDCU.64 UR4, c[0x0][0x990] ;  /* 0x00013200ff0477ac */ /* 0x000e620008000a00 */
[----:B---3--:R-:W-:Y:S01]  /*5890*/  IMAD.U32 R92, RZ, RZ, UR8 ;  /* 0x00000008ff5c7e24 */ /* 0x008fe2000f8e00ff */
[----:B------:R-:W-:Y:S01]  /*58a0*/  MOV R90, UR10 ;  /* 0x0000000a005a7c02 */ /* 0x000fe20008000f00 */
[----:B------:R-:W-:Y:S01]  /*58b0*/  IMAD.U32 R91, RZ, RZ, UR9 ;  /* 0x00000009ff5b7e24 */ /* 0x000fe2000f8e00ff */
[----:B------:R-:W3:Y:S01]  /*58c0*/  LDCU UR38, c[0x0][0xc30] ;  /* 0x00018600ff2677ac */ /* 0x000ee20008000800 */
[----:B------:R-:W-:-:S03]  /*58d0*/  IMAD.U32 R89, RZ, RZ, UR11 ;  /* 0x0000000bff597e24 */ /* 0x000fc6000f8e00ff */
[----:B------:R-:W4:Y:S01]  /*58e0*/  LDS R2, [UR49+0x160] ;  /* 0x00016031ff027984 */ /* 0x000f220008000800 */
[----:B------:R-:W2:Y:S01]  /*58f0*/  LDCU.64 UR54, c[0x0][0x988] ;  /* 0x00013100ff3677ac */ /* 0x000ea20008000a00 */
[----:B------:R-:W2:Y:S01]  /*5900*/  LDCU.64 UR46, c[0x0][0xc28] ;  /* 0x00018500ff2e77ac */ /* 0x000ea20008000a00 */
[----:B------:R-:W2:Y:S01]  /*5910*/  LDCU.128 UR56, c[0x0][0xc10] ;  /* 0x00018200ff3877ac */ /* 0x000ea20008000c00 */
[----:B-1----:R-:W-:Y:S01]  /*5920*/  IMAD.U32 R88, RZ, RZ, UR4 ;  /* 0x00000004ff587e24 */ /* 0x002fe2000f8e00ff */
[----:B------:R-:W-:Y:S01]  /*5930*/  UIADD3 UR4, UPT, UPT, UR49, 0x200, URZ ;  /* 0x0000020031047890 */ /* 0x000fe2000fffe0ff */
[----:B------:R-:W-:Y:S01]  /*5940*/  IMAD.U32 R87, RZ, RZ, UR5 ;  /* 0x00000005ff577e24 */ /* 0x000fe2000f8e00ff */
[----:B------:R-:W1:Y:S04]  /*5950*/  LDCU UR60, c[0x0][0x374] ;  /* 0x00006e80ff3c77ac */ /* 0x000e680008000800 */
[----:B------:R-:W-:Y:S01]  /*5960*/  IMAD.U32 R76, RZ, RZ, UR4 ;  /* 0x00000004ff4c7e24 */ /* 0x000fe2000f8e00ff */
[----:B------:R-:W-:Y:S01]  /*5970*/  UMOV UR53, URZ ;  /* 0x000000ff00357c82 */ /* 0x000fe20008000000 */
[----:B------:R-:W-:-:S02]  /*5980*/  UMOV UR50, URZ ;  /* 0x000000ff00327c82 */ /* 0x000fc40008000000 */
[----:B------:R-:W-:-:S04]  /*5990*/  IMAD R82, R82, 0x2, R76 ;  /* 0x0000000252527824 */ /* 0x000fc800078e024c */
[--C-:B------:R-:W-:Y:S02]  /*59a0*/  IMAD R95, R95, -0x10, R82.reuse ;  /* 0xfffffff05f5f7824 */ /* 0x100fe400078e0252 */
[----:B------:R-:W-:Y:S01]  /*59b0*/  IMAD R94, R83, -0x10, R82 ;  /* 0xfffffff0535e7824 */ /* 0x000fe200078e0252 */
[C---:B----4-:R-:W-:Y:S02]  /*59c0*/  IADD3 R3, PT, PT, R2.reuse, 0x80, RZ ;  /* 0x0000008002037810 */ /* 0x050fe40007ffe0ff */
[----:B------:R-:W-:Y:S02]  /*59d0*/  LOP3.LUT R2, R2, 0xffff, RZ, 0xc0, !PT ;  /* 0x0000ffff02027812 */ /* 0x000fe400078ec0ff */
[----:B------:R-:W-:-:S05]  /*59e0*/  LOP3.LUT R3, R3, 0xffff, RZ, 0xc0, !PT ;  /* 0x0000ffff03037812 */ /* 0x000fca00078ec0ff */
[----:B-123--:R4:W-:Y:S02]  /*59f0*/  STL.64 [R1], R2 ;  /* 0x0000000201007387 */ /* 0x00e9e40000100a00 */
.L_x_127:
[----:B----4-:R-:W-:Y:S04]  /*5a00*/  SHF.L.U32 R2, R79, 0x1f, RZ ;  /* 0x0000001f4f027819 */ /* 0x010fe800000006ff */
[----:B-1----:R-:W1:Y:S02]  /*5a10*/  SYNCS.PHASECHK.TRANS64.TRYWAIT P0, [UR49+0x110], R2 ;  /* 0x00011002ff0075a7 */ /* 0x002e640008001131 */
[----:B-12---:R-:W-:Y:S05]  /*5a20*/  @!P0 BRA `(.L_x_84) ;  /* 0x0000004c00e48947 */ /* 0x006fea0003800000 */
.L_x_189:
[----:B------:R-:W2:Y:S01]  /*5a30*/  LDS.128 R4, [UR49+0x150] ;  /* 0x00015031ff047984 */ /* 0x000ea20008000c00 */
[----:B------:R-:W-:Y:S01]  /*5a40*/  UIADD3 UR4, UPT, UPT, UR49, 0x118, URZ ;  /* 0x0000011831047890 */ /* 0x000fe2000fffe0ff */
[----:B-1----:R-:W-:Y:S01]  /*5a50*/  IMAD R2, R36, 0x4, R1 ;  /* 0x0000000424027824 */ /* 0x002fe200078e0201 */
[----:B------:R-:W-:Y:S01]  /*5a60*/  UISETP.GE.AND UP0, UPT, UR39, 0x1, UPT ;  /* 0x000000012700788c */ /* 0x000fe2000bf06270 */
[----:B------:R-:W-:Y:S01]  /*5a70*/  @!PT LDS RZ, [RZ] ;  /* 0x00000000fffff984 */ /* 0x000fe20000000800 */
[----:B------:R-:W-:Y:S01]  /*5a80*/  @!PT LDS RZ, [RZ] ;  /* 0x00000000fffff984 */ /* 0x000fe20000000800 */
[----:B------:R-:W-:Y:S01]  /*5a90*/  @!PT LDS RZ, [RZ] ;  /* 0x00000000fffff984 */ /* 0x000fe20000000800 */
[----:B------:R-:W-:Y:S01]  /*5aa0*/  @!PT LDS RZ, [RZ] ;  /* 0x00000000fffff984 */ /* 0x000fe20000000800 */
[----:B------:R1:W-:Y:S06]  /*5ab0*/  MEMBAR.ALL.CTA ;  /* 0x0000000000007992 */ /* 0x0003ec0000008000 */
[----:B-1----:R-:W1:Y:S01]  /*5ac0*/  FENCE.VIEW.ASYNC.S ;  /* 0x00000000000073c6 */ /* 0x002e620000000000 */
[----:B------:R-:W-:Y:S09]  /*5ad0*/  UPRMT UR4, URZ, 0x654, UR4 ;  /* 0x00000654ff047896 */ /* 0x000ff20008000004 */
[----:B-1----:R-:W-:Y:S01]  /*5ae0*/  SYNCS.ARRIVE.TRANS64.RED.A1T0 RZ, [UR4], RZ ;  /* 0x000000ffffff79a7 */ /* 0x002fe20008100404 */
[----:B------:R-:W5:Y:S01]  /*5af0*/  LDL R2, [R2] ;  /* 0x0000000002027983 */ /* 0x000f620000100800 */
[----:B--2---:R-:W-:Y:S11]  /*5b00*/  LOP3.LUT P0, RZ, R6, 0x1, RZ, 0xc0, !PT ;  /* 0x0000000106ff7812 */ /* 0x004ff6000780c0ff */
[----:B------:R-:W-:Y:S02]  /*5b10*/  @!UPT UIADD3 URZ, UPT, UPT, URZ, URZ, URZ ;  /* 0x000000fffffff290 */ /* 0x000fe4000fffe0ff */
[----:B------:R-:W-:Y:S01]  /*5b20*/  VOTEU.ANY UP1, P0 ;  /* 0x0000000000ff7886 */ /* 0x000fe20000020100 */
[----:B------:R-:W-:Y:S01]  /*5b30*/  PLOP3.LUT P0, PT, PT, PT, UP1, 0x80, 0x8 ;  /* 0x000000000008781c */ /* 0x000fe20003f0f018 */
[----:B------:R-:W-:Y:S11]  /*5b40*/  UP2UR UR62, UPR, URZ, 0x2 ;  /* 0x00000002ff3e7883 */ /* 0x000ff60008000000 */
[----:B------:R-:W-:Y:S01]  /*5b50*/  @!UPT UIADD3 URZ, UPT, UPT, URZ, URZ, URZ ;  /* 0x000000fffffff290 */ /* 0x000fe2000fffe0ff */
[----:B------:R-:W-:Y:S02]  /*5b60*/  @P0 MOV R3, R4 ;  /* 0x0000000400030202 */ /* 0x000fe40000000f00 */
[----:B------:R-:W-:Y:S02]  /*5b70*/  @P0 LOP3.LUT R0, R5, 0xffff, RZ, 0xc0, !PT ;  /* 0x0000ffff05000812 */ /* 0x000fe400078ec0ff */
[----:B------:R-:W-:Y:S02]  /*5b80*/  @P0 R2UR UR5, R3 ;  /* 0x00000000030502ca */ /* 0x000fe400000e0000 */
[----:B------:R-:W-:Y:S11]  /*5b90*/  @P0 R2UR UR4, R0 ;  /* 0x00000000000402ca */ /* 0x000ff600000e0000 */
[----:B------:R-:W-:Y:S02]  /*5ba0*/  @UP1 UMOV UR37, UR5 ;  /* 0x0000000500251c82 */ /* 0x000fe40008000000 */
[----:B------:R-:W-:Y:S01]  /*5bb0*/  @UP1 UMOV UR36, UR4 ;  /* 0x0000000400241c82 */ /* 0x000fe20008000000 */
[----:B------:R-:W-:Y:S05]  /*5bc0*/  BRA.U !UP0, `(.L_x_85) ;  /* 0x0000000108cc7547 */ /* 0x000fea000b800000 */
[----:B------:R-:W1:Y:S01]  /*5bd0*/  LDCU UR9, c[0x0][0xc20] ;  /* 0x00018400ff0977ac */ /* 0x000e620008000800 */
[----:B------:R-:W-:Y:S02]  /*5be0*/  UIMAD.WIDE.U32 UR4, UR60, UR59, URZ ;  /* 0x0000003b3c0472a5 */ /* 0x000fe4000f8e00ff */
[----:B------:R-:W-:Y:S02]  /*5bf0*/  UIMAD.WIDE.U32 UR6, UR61, UR56, URZ ;  /* 0x000000383d0672a5 */ /* 0x000fe4000f8e00ff */
[----:B------:R-:W-:Y:S02]  /*5c00*/  UIMAD.WIDE.U32 UR10, UR36, UR59, URZ ;  /* 0x0000003b240a72a5 */ /* 0x000fe4000f8e00ff */
[----:B------:R-:W-:Y:S02]  /*5c10*/  UISETP.NE.AND UP0, UPT, UR58, 0x1, UPT ;  /* 0x000000013a00788c */ /* 0x000fe4000bf05270 */
[----:B------:R-:W-:Y:S02]  /*5c20*/  UISETP.NE.AND UP1, UPT, UR48, 0x1, UPT ;  /* 0x000000013000788c */ /* 0x000fe4000bf25270 */
[----:B------:R-:W-:Y:S02]  /*5c30*/  UISETP.NE.AND UP2, UPT, UR39, 0x1, UPT ;  /* 0x000000012700788c */ /* 0x000fe4000bf45270 */
[----:B------:R-:W-:Y:S01]  /*5c40*/  UIMAD.WIDE.U32 UR12, UR37, UR56, URZ ;  /* 0x00000038250c72a5 */ /* 0x000fe2000f8e00ff */
[----:B------:R-:W-:Y:S01]  /*5c50*/  UMOV UR4, UR5 ;  /* 0x0000000500047c82 */ /* 0x000fe20008000000 */
[----:B------:R-:W-:Y:S01]  /*5c60*/  UMOV UR6, UR11 ;  /* 0x0000000b00067c82 */ /* 0x000fe20008000000 */
[----:B-1----:R-:W-:Y:S03]  /*5c70*/  USHF.R.U32.HI UR8, URZ, UR9, UR4 ;  /* 0x00000009ff087299 */ /* 0x002fe60008011604 */
[----:B------:R-:W-:Y:S02]  /*5c80*/  UMOV UR4, UR7 ;  /* 0x0000000700047c82 */ /* 0x000fe40008000000 */
[----:B------:R-:W-:Y:S02]  /*5c90*/  USHF.R.U32.HI UR5, URZ, UR57, UR4 ;  /* 0x00000039ff057299 */ /* 0x000fe40008011604 */
[----:B------:R-:W-:Y:S02]  /*5ca0*/  USEL UR4, UR60, UR8, !UP0 ;  /* 0x000000083c047287 */ /* 0x000fe4000c000000 */
[----:B------:R-:W-:Y:S02]  /*5cb0*/  USHF.R.U32.HI UR8, URZ, UR9, UR6 ;  /* 0x00000009ff087299 */ /* 0x000fe40008011606 */
[----:B------:R-:W-:Y:S02]  /*5cc0*/  UIMAD.WIDE.U32 UR6, UR4, UR46, URZ ;  /* 0x0000002e040672a5 */ /* 0x000fe4000f8e00ff */
[----:B------:R-:W-:Y:S02]  /*5cd0*/  USEL UR9, UR61, UR5, !UP1 ;  /* 0x000000053d097287 */ /* 0x000fe4000c800000 */
[----:B------:R-:W-:Y:S02]  /*5ce0*/  USEL UR8, UR36, UR8, !UP0 ;  /* 0x0000000824087287 */ /* 0x000fe4000c000000 */
[----:B------:R-:W-:Y:S01]  /*5cf0*/  UIMAD.WIDE.U32 UR10, UR9, UR46, URZ ;  /* 0x0000002e090a72a5 */ /* 0x000fe2000f8e00ff */
[----:B------:R-:W-:Y:S01]  /*5d00*/  UMOV UR6, UR7 ;  /* 0x0000000700067c82 */ /* 0x000fe20008000000 */
[----:B------:R-:W-:Y:S01]  /*5d10*/  UMOV UR5, UR13 ;  /* 0x0000000d00057c82 */ /* 0x000fe20008000000 */
[----:B------:R-:W-:Y:S02]  /*5d20*/  @UP2 USHF.R.U32.HI UR4, URZ, UR47, UR6 ;  /* 0x0000002fff042299 */ /* 0x000fe40008011606 */
[----:B------:R-:W-:Y:S02]  /*5d30*/  USHF.R.U32.HI UR5, URZ, UR57, UR5 ;  /* 0x00000039ff057299 */ /* 0x000fe40008011605 */
[----:B------:R-:W-:Y:S02]  /*5d40*/  UIMAD UR4, UR39, UR4, URZ ;  /* 0x00000004270472a4 */ /* 0x000fe4000f8e02ff */
[----:B------:R-:W-:Y:S02]  /*5d50*/  USEL UR5, UR37, UR5, !UP1 ;  /* 0x0000000525057287 */ /* 0x000fe4000c800000 */
[----:B------:R-:W-:Y:S01]  /*5d60*/  UISETP.GE.AND UP0, UPT, UR8, UR4, UPT ;  /* 0x000000040800728c */ /* 0x000fe2000bf06270 */
[----:B------:R-:W-:Y:S01]  /*5d70*/  UMOV UR6, UR11 ;  /* 0x0000000b00067c82 */ /* 0x000fe20008000000 */
[----:B------:R-:W-:Y:S02]  /*5d80*/  UIMAD.WIDE.U32 UR10, UR8, UR46, URZ ;  /* 0x0000002e080a72a5 */ /* 0x000fe4000f8e00ff */
[----:B------:R-:W-:Y:S04]  /*5d90*/  @UP2 USHF.R.U32.HI UR9, URZ, UR47, UR6 ;  /* 0x0000002fff092299 */ /* 0x000fe80008011606 */
[----:B------:R-:W-:Y:S01]  /*5da0*/  UIMAD UR6, UR39, UR9, URZ ;  /* 0x00000009270672a4 */ /* 0x000fe2000f8e02ff */
[----:B------:R-:W-:Y:S03]  /*5db0*/  UMOV UR4, UR11 ;  /* 0x0000000b00047c82 */ /* 0x000fe60008000000 */
[----:B------:R-:W-:Y:S02]  /*5dc0*/  UISETP.GE.OR UP0, UPT, UR5, UR6, UP0 ;  /* 0x000000060500728c */ /* 0x000fe40008706670 */
[----:B------:R-:W-:Y:S02]  /*5dd0*/  USHF.R.U32.HI UR4, URZ, UR47, UR4 ;  /* 0x0000002fff047299 */ /* 0x000fe40008011604 */
[----:B------:R-:W-:Y:S02]  /*5de0*/  UIMAD.WIDE.U32 UR6, UR5, UR46, URZ ;  /* 0x0000002e050672a5 */ /* 0x000fe4000f8e00ff */
[----:B------:R-:W-:Y:S02]  /*5df0*/  USEL UR11, UR8, UR4, !UP2 ;  /* 0x00000004080b7287 */ /* 0x000fe4000d000000 */
[----:B------:R-:W-:Y:S02]  /*5e00*/  UIADD3 UR6, UPT, UPT, -UR5, URZ, URZ ;  /* 0x000000ff05067290 */ /* 0x000fe4000fffe1ff */
[----:B------:R-:W-:Y:S02]  /*5e10*/  UIADD3 UR10, UPT, UPT, -UR11, URZ, URZ ;  /* 0x000000ff0b0a7290 */ /* 0x000fe4000fffe1ff */
[----:B------:R-:W-:Y:S02]  /*5e20*/  UIMAD UR6, UR48, UR6, UR37 ;  /* 0x00000006300672a4 */ /* 0x000fe4000f8e0225 */
[----:B------:R-:W-:Y:S01]  /*5e30*/  UIMAD UR10, UR39, UR10, UR8 ;  /* 0x0000000a270a72a4 */ /* 0x000fe2000f8e0208 */
[----:B------:R-:W-:Y:S01]  /*5e40*/  @!UP0 UMOV UR4, UR7 ;  /* 0x0000000700048c82 */ /* 0x000fe20008000000 */
[----:B------:R-:W-:Y:S02]  /*5e50*/  UIADD3 UR7, UPT, UPT, -UR8, URZ, URZ ;  /* 0x000000ff08077290 */ /* 0x000fe4000fffe1ff */
[----:B------:R-:W-:Y:S04]  /*5e60*/  @!UP0 USHF.R.U32.HI UR4, URZ, UR47, UR4 ;  /* 0x0000002fff048299 */ /* 0x000fe80008011604 */
[----:B------:R-:W-:Y:S04]  /*5e70*/  @!UP0 USEL UR4, UR5, UR4, !UP2 ;  /* 0x0000000405048287 */ /* 0x000fe8000d000000 */
[----:B------:R-:W-:Y:S02]  /*5e80*/  @!UP0 UIMAD UR9, UR9, UR10, UR4 ;  /* 0x0000000a090982a4 */ /* 0x000fe4000f8e0204 */
[----:B------:R-:W-:Y:S02]  /*5e90*/  @!UP0 UIADD3 UR10, UPT, UPT, UR11, -UR4, URZ ;  /* 0x800000040b0a8290 */ /* 0x000fe4000fffe0ff */
[----:B------:R-:W-:Y:S02]  /*5ea0*/  UIMAD UR4, UR58, UR7, UR36 ;  /* 0x000000073a0472a4 */ /* 0x000fe4000f8e0224 */
[----:B------:R-:W-:Y:S03]  /*5eb0*/  @!UP0 UIMAD UR8, UR10, UR39, UR5 ;  /* 0x000000270a0882a4 */ /* 0x000fe6000f8e0205 */
[----:B------:R-:W-:Y:S02]  /*5ec0*/  @!UP0 UMOV UR5, UR9 ;  /* 0x0000000900058c82 */ /* 0x000fe40008000000 */
[----:B------:R-:W-:Y:S02]  /*5ed0*/  UIMAD UR37, UR5, UR48, UR6 ;  /* 0x00000030052572a4 */ /* 0x000fe4000f8e0206 */
[----:B------:R-:W-:Y:S11]  /*5ee0*/  UIMAD UR36, UR8, UR58, UR4 ;  /* 0x0000003a082472a4 */ /* 0x000ff6000f8e0204 */
[----:B------:R-:W-:Y:S01]  /*5ef0*/  @!UPT UIADD3 URZ, UPT, UPT, URZ, URZ, URZ ;  /* 0x000000fffffff290 */ /* 0x000fe2000fffe0ff */
.L_x_85:
[----:B------:R-:W-:Y:S01]  /*5f00*/  UISETP.NE.AND UP0, UPT, UR38, 0x1, UPT ;  /* 0x000000012600788c */ /* 0x000fe2000bf05270 */
[----:B------:R-:W-:Y:S01]  /*5f10*/  @P0 SHF.R.U32.HI R4, RZ, 0x10, R5 ;  /* 0x00000010ff040819 */ /* 0x000fe20000011605 */
[----:B------:R-:W-:Y:S01]  /*5f20*/  USHF.L.U32 UR41, UR24, 0x7, URZ ;  /* 0x0000000718297899 */ /* 0x000fe200080006ff */
[----:B------:R-:W-:Y:S02]  /*5f30*/  BSSY.RECONVERGENT B6, `(.L_x_86) ;  /* 0x0000034000067945 */ /* 0x000fe40003800200 */
[----:B------:R-:W-:Y:S02]  /*5f40*/  @P0 R2UR UR63, R4 ;  /* 0x00000000043f02ca */ /* 0x000fe400000e0000 */
[----:B------:R-:W-:Y:S04]  /*5f50*/  LOP3.LUT P0, RZ, R76, 0x1b0, RZ, 0xc0, !PT ;  /* 0x000001b04cff7812 */ /* 0x000fe8000780c0ff */
[----:B------:R-:W1:Y:S01]  /*5f60*/  @!UP0 LDCU.128 UR12, c[0x0][0xc10] ;  /* 0x00018200ff0c87ac */ /* 0x000e620008000c00 */
[----:B------:R-:W2:Y:S01]  /*5f70*/  @!UP0 LDCU UR5, c[0x0][0xc0c] ;  /* 0x00018180ff0587ac */ /* 0x000ea20008000800 */
[----:B------:R-:W3:Y:S01]  /*5f80*/  @!UP0 LDCU UR10, c[0x0][0xc20] ;  /* 0x00018400ff0a87ac */ /* 0x000ee20008000800 */
[----:B-1----:R-:W-:Y:S02]  /*5f90*/  UIMAD.WIDE.U32 UR8, UR37, UR12, URZ ;  /* 0x0000000c250872a5 */ /* 0x002fe4000f8e00ff */
[----:B------:R-:W-:Y:S02]  /*5fa0*/  UIMAD.WIDE.U32 UR6, UR36, UR15, URZ ;  /* 0x0000000f240672a5 */ /* 0x000fe4000f8e00ff */
[----:B------:R-:W-:Y:S03]  /*5fb0*/  @!UP0 UISETP.NE.AND UP1, UPT, UR14, 0x1, UPT ;  /* 0x000000010e00888c */ /* 0x000fe6000bf25270 */
[----:B------:R-:W-:Y:S01]  /*5fc0*/  @!UP0 UMOV UR4, UR9 ;  /* 0x0000000900048c82 */ /* 0x000fe20008000000 */
[----:B--2---:R-:W-:Y:S02]  /*5fd0*/  @!UP0 UISETP.NE.AND UP2, UPT, UR5, 0x1, UPT ;  /* 0x000000010500888c */ /* 0x004fe4000bf45270 */
[----:B------:R-:W-:Y:S01]  /*5fe0*/  @!UP0 USHF.R.U32.HI UR4, URZ, UR13, UR4 ;  /* 0x0000000dff048299 */ /* 0x000fe20008011604 */
[----:B------:R-:W-:Y:S02]  /*5ff0*/  @!UP0 UMOV UR6, UR7 ;  /* 0x0000000700068c82 */ /* 0x000fe40008000000 */
[----:B---3--:R-:W-:Y:S02]  /*6000*/  @!UP0 USHF.R.U32.HI UR6, URZ, UR10, UR6 ;  /* 0x0000000aff068299 */ /* 0x008fe40008011606 */
[----:B------:R-:W-:Y:S02]  /*6010*/  @!UP0 USEL UR7, UR37, UR4, !UP2 ;  /* 0x0000000425078287 */ /* 0x000fe4000d000000 */
[----:B------:R-:W-:Y:S04]  /*6020*/  @!UP0 USEL UR6, UR36, UR6, !UP1 ;  /* 0x0000000624068287 */ /* 0x000fe8000c800000 */
[----:B------:R-:W-:Y:S02]  /*6030*/  @!UP0 UIADD3 UR4, UPT, UPT, -UR7, UR6, URZ ;  /* 0x0000000607048290 */ /* 0x000fe4000fffe1ff */
[----:B------:R-:W-:Y:S02]  /*6040*/  @!UP0 UIADD3 UR6, UPT, UPT, UR7, -UR6, URZ ;  /* 0x8000000607068290 */ /* 0x000fe4000fffe0ff */
[----:B------:R-:W-:Y:S02]  /*6050*/  @!UP0 UIMAD UR37, UR4, UR5, UR37 ;  /* 0x00000005042582a4 */ /* 0x000fe4000f8e0225 */
[----:B------:R-:W-:Y:S01]  /*6060*/  @!UP0 UIMAD UR36, UR6, UR14, UR36 ;  /* 0x0000000e062482a4 */ /* 0x000fe2000f8e0224 */
[----:B------:R-:W-:Y:S11]  /*6070*/  @!P0 BRA `(.L_x_87) ;  /* 0x00000000007c8947 */ /* 0x000ff60003800000 */
[----:B------:R-:W1:Y:S01]  /*6080*/  LDCU.64 UR8, c[0x4][0x80] ;  /* 0x01001000ff0877ac */ /* 0x000e620008000a00 */
[----:B------:R-:W-:Y:S01]  /*6090*/  MOV R16, 0x0 ;  /* 0x0000000000107802 */ /* 0x000fe20000000f00 */
[----:B------:R-:W-:Y:S02]  /*60a0*/  HFMA2 R12, -RZ, RZ, 0, 5.9604644775390625e-08 ;  /* 0x00000001ff0c7431 */ /* 0x000fe400000001ff */
[----:B------:R-:W-:Y:S01]  /*60b0*/  IMAD.MOV.U32 R8, RZ, RZ, 0x70 ;  /* 0x00000070ff087424 */ /* 0x000fe200078e00ff */
[----:B------:R2:W3:Y:S01]  /*60c0*/  LDC.64 R14, c[0x4][R16] ;  /* 0x01000000100e7b82 */ /* 0x0004e20000000a00 */
[----:B------:R-:W4:Y:S01]  /*60d0*/  LDCU.64 UR6, c[0x4][0x88] ;  /* 0x01001100ff0677ac */ /* 0x000f220008000a00 */
[----:B------:R-:W-:Y:S01]  /*60e0*/  IMAD.MOV.U32 R13, RZ, RZ, RZ ;  /* 0x000000ffff0d7224 */ /* 0x000fe200078e00ff */
[----:B------:R-:W2:Y:S01]  /*60f0*/  LDCU.64 UR4, c[0x4][0x8] ;  /* 0x01000100ff0477ac */ /* 0x000ea20008000a00 */
[----:B-1----:R-:W-:Y:S01]  /*6100*/  MOV R5, UR9 ;  /* 0x0000000900057c02 */ /* 0x002fe20008000f00 */
[----:B------:R-:W-:Y:S01]  /*6110*/  IMAD.U32 R4, RZ, RZ, UR8 ;  /* 0x00000008ff047e24 */ /* 0x000fe2000f8e00ff */
[----:B----4-:R-:W-:Y:S01]  /*6120*/  MOV R7, UR7 ;  /* 0x0000000700077c02 */ /* 0x010fe20008000f00 */
[----:B------:R-:W-:Y:S01]  /*6130*/  IMAD.U32 R6, RZ, RZ, UR6 ;  /* 0x00000006ff067e24 */ /* 0x000fe2000f8e00ff */
[----:B--2---:R-:W-:Y:S01]  /*6140*/  MOV R11, UR5 ;  /* 0x00000005000b7c02 */ /* 0x004fe20008000f00 */
[----:B------:R-:W-:Y:S02]  /*6150*/  IMAD.U32 R10, RZ, RZ, UR4 ;  /* 0x00000004ff0a7e24 */ /* 0x000fe4000f8e00ff */
[----:B------:R-:W-:Y:S07]  /*6160*/  LEPC R20, `(.L_x_88) ;  /* 0x000000001014794e */ /* 0x000fee0000000000 */
[----:B---3-5:R-:W-:Y:S05]  /*6170*/  CALL.ABS.NOINC R14 ;  /* 0x000000000e007343 */ /* 0x028fea0003c00000 */
.L_x_88:
[----:B------:R-:W1:Y:S01]  /*6180*/  LDCU.64 UR8, c[0x4][0x80] ;  /* 0x01001000ff0877ac */ /* 0x000e620008000a00 */
[----:B------:R-:W2:Y:S01]  /*6190*/  LDC.64 R16, c[0x4][R16] ;  /* 0x0100000010107b82 */ /* 0x000ea20000000a00 */
[----:B------:R-:W-:Y:S02]  /*61a0*/  HFMA2 R12, -RZ, RZ, 0, 5.9604644775390625e-08 ;  /* 0x00000001ff0c7431 */ /* 0x000fe400000001ff */
[----:B------:R-:W-:Y:S02]  /*61b0*/  IMAD.MOV.U32 R8, RZ, RZ, 0x70 ;  /* 0x00000070ff087424 */ /* 0x000fe400078e00ff */
[----:B------:R-:W-:Y:S01]  /*61c0*/  IMAD.MOV.U32 R13, RZ, RZ, RZ ;  /* 0x000000ffff0d7224 */ /* 0x000fe200078e00ff */
[----:B------:R-:W3:Y:S01]  /*61d0*/  LDCU.64 UR6, c[0x4][0x88] ;  /* 0x01001100ff0677ac */ /* 0x000ee20008000a00 */
[----:B------:R-:W4:Y:S01]  /*61e0*/  LDCU.64 UR4, c[0x4][0x8] ;  /* 0x01000100ff0477ac */ /* 0x000f220008000a00 */
[----:B-1----:R-:W-:Y:S02]  /*61f0*/  MOV R4, UR8 ;  /* 0x0000000800047c02 */ /* 0x002fe40008000f00 */
[----:B------:R-:W-:Y:S02]  /*6200*/  MOV R5, UR9 ;  /* 0x0000000900057c02 */ /* 0x000fe40008000f00 */
[----:B---3--:R-:W-:Y:S01]  /*6210*/  MOV R7, UR7 ;  /* 0x0000000700077c02 */ /* 0x008fe20008000f00 */
[----:B------:R-:W-:Y:S01]  /*6220*/  IMAD.U32 R6, RZ, RZ, UR6 ;  /* 0x00000006ff067e24 */ /* 0x000fe2000f8e00ff */
[----:B----4-:R-:W-:Y:S01]  /*6230*/  MOV R11, UR5 ;  /* 0x00000005000b7c02 */ /* 0x010fe20008000f00 */
[----:B------:R-:W-:Y:S02]  /*6240*/  IMAD.U32 R10, RZ, RZ, UR4 ;  /* 0x00000004ff0a7e24 */ /* 0x000fe4000f8e00ff */
[----:B------:R-:W-:Y:S07]  /*6250*/  LEPC R20, `(.L_x_87) ;  /* 0x000000001014794e */ /* 0x000fee0000000000 */
[----:B--2---:R-:W-:Y:S05]  /*6260*/  CALL.ABS.NOINC R16 ;  /* 0x0000000010007343 */ /* 0x004fea0003c00000 */
.L_x_87:
[----:B------:R-:W-:Y:S05]  /*6270*/  BSYNC.RECONVERGENT B6 ;  /* 0x0000000000067941 */ /* 0x000fea0003800200 */
.L_x_86:
[----:B------:R-:W-:Y:S02]  /*6280*/  R2UR UR6, R93 ;  /* 0x000000005d0672ca */ /* 0x000fe400000e0000 */
[----:B------:R-:W-:Y:S02]  /*6290*/  R2UR UR5, R88 ;  /* 0x00000000580572ca */ /* 0x000fe400000e0000 */
[----:B------:R-:W-:Y:S02]  /*62a0*/  R2UR UR4, R87 ;  /* 0x00000000570472ca */ /* 0x000fe400000e0000 */
[----:B------:R-:W-:Y:S02]  /*62b0*/  ISETP.NE.U32.AND P4, PT, R74, RZ, PT ;  /* 0x000000ff4a00720c */ /* 0x000fe40003f85070 */
[----:B------:R-:W-:Y:S02]  /*62c0*/  ISETP.NE.U32.AND P2, PT, RZ, UR54, PT ;  /* 0x00000036ff007c0c */ /* 0x000fe4000bf45070 */
[----:B------:R-:W-:Y:S02]  /*62d0*/  ISETP.NE.AND.EX P4, PT, R75, RZ, PT, P4 ;  /* 0x000000ff4b00720c */ /* 0x000fe40003f85340 */
[----:B------:R-:W-:Y:S01]  /*62e0*/  ISETP.NE.AND.EX P2, PT, RZ, UR55, PT, P2 ;  /* 0x00000037ff007c0c */ /* 0x000fe2000bf45320 */
[----:B------:R-:W-:Y:S02]  /*62f0*/  UISETP.NE.AND UP2, UPT, UR6, URZ, UPT ;  /* 0x000000ff0600728c */ /* 0x000fe4000bf45270 */
[----:B------:R-:W-:Y:S04]  /*6300*/  UISETP.NE.U32.AND UP0, UPT, UR5, URZ, UPT ;  /* 0x000000ff0500728c */ /* 0x000fe8000bf05070 */
[----:B------:R-:W-:Y:S01]  /*6310*/  UISETP.NE.AND.EX UP1, UPT, UR4, URZ, UPT, UP0 ;  /* 0x000000ff0400728c */ /* 0x000fe2000bf25300 */
[----:B------:R-:W-:Y:S01]  /*6320*/  PLOP3.LUT P1, PT, PT, PT, UP2, 0x80, 0x8 ;  /* 0x000000000008781c */ /* 0x000fe20003f2f028 */
[----:B------:R-:W-:Y:S03]  /*6330*/  UPLOP3.LUT UP0, UPT, UPT, UPT, UPT, 0x40, 0x4 ;  /* 0x000000000004789c */ /* 0x000fe60003f0e870 */
[----:B------:R-:W-:Y:S06]  /*6340*/  @UP2 UPLOP3.LUT UP0, UPT, UPT, UPT, UP1, 0x80, 0x8 ;  /* 0x000000000008289c */ /* 0x000fec0003f0f010 */
[----:B------:R-:W-:Y:S01]  /*6350*/  PLOP3.LUT P0, PT, PT, PT, UP0, 0x80, 0x8 ;  /* 0x000000000008781c */ /* 0x000fe20003f0f008 */
[----:B------:R-:W-:Y:S01]  /*6360*/  @!UPT UIADD3 URZ, UPT, UPT, URZ, URZ, URZ ;  /* 0x000000fffffff290 */ /* 0x000fe2000fffe0ff */
[----:B------:R-:W-:Y:S11]  /*6370*/  BRA.U !UP1, `(.L_x_89) ;  /* 0x0000000109407547 */ /* 0x000ff6000b800000 */
[----:B------:R-:W-:Y:S01]  /*6380*/  UISETP.NE.U32.AND UP0, UPT, UR54, URZ, UPT ;  /* 0x000000ff3600728c */ /* 0x000fe2000bf05070 */
[----:B------:R-:W-:Y:S01]  /*6390*/  R2UR UR6, R88 ;  /* 0x00000000580672ca */ /* 0x000fe200000e0000 */
[----:B------:R-:W1:Y:S01]  /*63a0*/  LDCU.64 UR8, c[0x0][0x358] ;  /* 0x00006b00ff0877ac */ /* 0x000e620008000a00 */
[----:B------:R-:W-:Y:S02]  /*63b0*/  HFMA2 R85, -RZ, RZ, 0, 5.9604644775390625e-08 ;  /* 0x00000001ff557431 */ /* 0x000fe400000001ff */
[----:B------:R-:W-:Y:S01]  /*63c0*/  IMAD.MOV.U32 R0, RZ, RZ, 0x1 ;  /* 0x00000001ff007424 */ /* 0x000fe200078e00ff */
[----:B------:R-:W-:Y:S06]  /*63d0*/  UISETP.NE.AND.EX UP0, UPT, UR55, URZ, UPT, UP0 ;  /* 0x000000ff3700728c */ /* 0x000fec000bf05300 */
[----:B------:R-:W-:Y:S05]  /*63e0*/  PLOP3.LUT P3, PT, PT, PT, UP0, 0x80, 0x8 ;  /* 0x000000000008781c */ /* 0x000fea0003f6f008 */
[----:B------:R-:W2:Y:S01]  /*63f0*/  @UP0 LDCU.64 UR4, c[0x0][0x988] ;  /* 0x00013100ff0407ac */ /* 0x000ea20008000a00 */
[----:B------:R-:W-:Y:S07]  /*6400*/  @UP0 UIMAD UR6, UR52, UR6, URZ ;  /* 0x00000006340602a4 */ /* 0x000fee000f8e02ff */
[----:B------:R-:W-:Y:S01]  /*6410*/  @!P3 PRMT R85, R0, 0x7610, R85 ;  /* 0x000076100055b816 */ /* 0x000fe20000000055 */
[----:B--2---:R-:W-:Y:S06]  /*6420*/  @UP0 UIMAD.WIDE UR4, UR6, 0x4, UR4 ;  /* 0x00000004060408a5 */ /* 0x004fec000f8e0204 */
[----:B------:R-:W-:Y:S02]  /*6430*/  IMAD.U32 R4, RZ, RZ, UR4 ;  /* 0x00000004ff047e24 */ /* 0x000fe4000f8e00ff */
[----:B------:R-:W-:Y:S03]  /*6440*/  IMAD.U32 R5, RZ, RZ, UR5 ;  /* 0x00000005ff057e24 */ /* 0x000fe6000f8e00ff */
[----:B------:R-:W2:Y:S02]  /*6450*/  @!UP0 LDCU UR4, c[0x0][0x980] ;  /* 0x00013000ff0487ac */ /* 0x000ea40008000800 */
[----:B-1---5:R1:W5:Y:S02]  /*6460*/  @P3 LDG.E R41, desc[UR8][R4.64] ;  /* 0x0000000804293981 */ /* 0x022364000c1e1900 */
[----:B-12---:R-:W-:Y:S02]  /*6470*/  @!P3 MOV R41, UR4 ;  /* 0x000000040029bc02 */ /* 0x006fe40008000f00 */
.L_x_89:
[----:B------:R-:W-:Y:S05]  /*6480*/  @!P4 BRA `(.L_x_90) ;  /* 0x000000000024c947 */ /* 0x000fea0003800000 */
[----:B------:R-:W-:Y:S01]  /*6490*/  ISETP.NE.U32.AND P3, PT, R72, RZ, PT ;  /* 0x000000ff4800720c */ /* 0x000fe20003f65070 */
[----:B------:R-:W1:Y:S03]  /*64a0*/  LDCU.64 UR4, c[0x0][0x358] ;  /* 0x00006b00ff0477ac */ /* 0x000e660008000a00 */
[----:B------:R-:W-:Y:S11]  /*64b0*/  ISETP.NE.AND.EX P3, PT, R73, RZ, PT, P3 ;  /* 0x000000ff4900720c */ /* 0x000ff60003f65330 */
[----:B------:R-:W-:Y:S02]  /*64c0*/  @!UPT UIADD3 URZ, UPT, UPT, URZ, URZ, URZ ;  /* 0x000000fffffff290 */ /* 0x000fe4000fffe0ff */
[----:B------:R-:W2:Y:S01]  /*64d0*/  @P3 LDC.64 R4, c[0x0][0x9a8] ;  /* 0x00026a00ff043b82 */ /* 0x000ea20000000a00 */
[----:B------:R-:W-:Y:S04]  /*64e0*/  @P3 IMAD R0, R74, UR52, RZ ;  /* 0x000000344a003c24 */ /* 0x000fe8000f8e02ff */
[----:B--2---:R-:W-:Y:S05]  /*64f0*/  @P3 IMAD.WIDE R4, R0, 0x4, R4 ;  /* 0x0000000400043825 */ /* 0x004fea00078e0204 */
[----:B-1---5:R1:W5:Y:S02]  /*6500*/  @P3 LDG.E R38, desc[UR4][R4.64] ;  /* 0x0000000404263981 */ /* 0x022364000c1e1900 */
[----:B-1----:R-:W2:Y:S02]  /*6510*/  @!P3 LDC R38, c[0x0][0x9a0] ;  /* 0x00026800ff26bb82 */ /* 0x002ea40000000800 */
.L_x_90:
[----:B-----5:R-:W-:Y:S01]  /*6520*/  FSETP.NEU.AND P3, PT, R41, RZ, PT ;  /* 0x000000ff2900720b */ /* 0x020fe20003f6d000 */
[----:B------:R-:W1:Y:S01]  /*6530*/  LDCU.128 UR12, c[0x0][0xb90] ;  /* 0x00017200ff0c77ac */ /* 0x000e620008000c00 */
[----:B------:R-:W-:Y:S01]  /*6540*/  SEL R3, RZ, 0xffffffff, P2 ;  /* 0xffffffffff037807 */ /* 0x000fe20001000000 */
[----:B------:R-:W-:Y:S01]  /*6550*/  BSSY B1, `(.L_x_91) ;  /* 0x0000057000017945 */ /* 0x000fe20003800000 */
[----:B------:R-:W-:Y:S01]  /*6560*/  @P1 LOP3.LUT P2, RZ, R85, 0xff, RZ, 0xc0, !PT ;  /* 0x000000ff55ff1812 */ /* 0x000fe2000784c0ff */
[----:B------:R-:W-:Y:S01]  /*6570*/  IMAD.MOV.U32 R58, RZ, RZ, 0x1 ;  /* 0x00000001ff3a7424 */ /* 0x000fe200078e00ff */
[----:B------:R-:W-:Y:S01]  /*6580*/  @P1 SEL R0, RZ, 0xffffffff, P3 ;  /* 0xffffffffff001807 */ /* 0x000fe20001800000 */
[----:B------:R-:W-:Y:S01]  /*6590*/  IMAD.IADD R39, R37, 0x1, R2 ;  /* 0x0000000125277824 */ /* 0x000fe200078e0202 */
[----:B------:R-:W-:Y:S01]  /*65a0*/  LOP3.LUT R81, R81, 0x1, RZ, 0x3c, !PT ;  /* 0x0000000151517812 */ /* 0x000fe200078e3cff */
[----:B------:R-:W3:Y:S01]  /*65b0*/  LDCU UR11, c[0x0][0xba0] ;  /* 0x00017400ff0b77ac */ /* 0x000ee20008000800 */
[----:B------:R-:W-:Y:S01]  /*65c0*/  @P0 SEL R0, R3, R0, !P2 ;  /* 0x0000000003000207 */ /* 0x000fe20005000000 */
[----:B------:R-:W-:Y:S01]  /*65d0*/  IMAD R102, R83, -0x10, R95 ;  /* 0xfffffff053667824 */ /* 0x000fe200078e025f */
[----:B------:R-:W-:Y:S01]  /*65e0*/  LEA R56, R36, UR49, 0x3 ;  /* 0x0000003124387c11 */ /* 0x000fe2000f8e18ff */
[----:B------:R-:W-:Y:S01]  /*65f0*/  USHF.L.U32 UR8, UR51, 0x7, URZ ;  /* 0x0000000733087899 */ /* 0x000fe200080006ff */
[----:B------:R-:W-:Y:S01]  /*6600*/  @P1 LOP3.LUT R0, R0, 0x1, RZ, 0xc0, !PT ;  /* 0x0000000100001812 */ /* 0x000fe200078ec0ff */
[----:B------:R-:W-:Y:S01]  /*6610*/  IMAD.MOV.U32 R57, RZ, RZ, RZ ;  /* 0x000000ffff397224 */ /* 0x000fe200078e00ff */
[----:B------:R-:W-:Y:S02]  /*6620*/  R2UR UR4, R91 ;  /* 0x000000005b0472ca */ /* 0x000fe400000e0000 */
[----:B------:R-:W-:Y:S02]  /*6630*/  CS2R R70, SRZ ;  /* 0x0000000000467805 */ /* 0x000fe4000001ff00 */
[----:B------:R-:W-:Y:S01]  /*6640*/  ISETP.NE.U32.OR P5, PT, R0, 0x1, !P1 ;  /* 0x000000010000780c */ /* 0x000fe20004fa5470 */
[----:B------:R-:W-:Y:S01]  /*6650*/  IMAD.U32 R99, RZ, RZ, UR8 ;  /* 0x00000008ff637e24 */ /* 0x000fe2000f8e00ff */
[----:B------:R-:W-:Y:S02]  /*6660*/  R2UR UR6, R90 ;  /* 0x000000005a0672ca */ /* 0x000fe400000e0000 */
[----:B------:R-:W-:Y:S02]  /*6670*/  CS2R R68, SRZ ;  /* 0x0000000000447805 */ /* 0x000fe4000001ff00 */
[----:B------:R-:W-:Y:S02]  /*6680*/  R2UR UR10, R92 ;  /* 0x000000005c0a72ca */ /* 0x000fe400000e0000 */
[----:B------:R-:W-:Y:S02]  /*6690*/  CS2R R62, SRZ ;  /* 0x00000000003e7805 */ /* 0x000fe4000001ff00 */
[----:B------:R-:W-:Y:S02]  /*66a0*/  R2UR UR9, R89 ;  /* 0x00000000590972ca */ /* 0x000fe400000e0000 */
[----:B------:R-:W-:Y:S02]  /*66b0*/  CS2R R60, SRZ ;  /* 0x00000000003c7805 */ /* 0x000fe4000001ff00 */
[----:B------:R-:W-:Y:S02]  /*66c0*/  PLOP3.LUT P2, PT, PT, PT, UP1, 0x80, 0x8 ;  /* 0x000000000008781c */ /* 0x000fe40003f4f018 */
[----:B------:R-:W-:Y:S02]  /*66d0*/  CS2R R54, SRZ ;  /* 0x0000000000367805 */ /* 0x000fe4000001ff00 */
[----:B------:R-:W-:Y:S01]  /*66e0*/  LOP3.LUT P4, R100, R85, 0xff, RZ, 0xc0, !PT ;  /* 0x000000ff55647812 */ /* 0x000fe2000788c0ff */
[----:B------:R-:W-:Y:S01]  /*66f0*/  UIMAD.WIDE.U32 UR4, UR8, UR4, URZ ;  /* 0x00000004080472a5 */ /* 0x000fe2000f8e00ff */
[----:B------:R-:W-:Y:S02]  /*6700*/  SEL R4, RZ, 0xffffffff, P3 ;  /* 0xffffffffff047807 */ /* 0x000fe40001800000 */
[----:B------:R-:W-:Y:S02]  /*6710*/  CS2R R52, SRZ ;  /* 0x0000000000347805 */ /* 0x000fe4000001ff00 */
[----:B------:R-:W-:Y:S01]  /*6720*/  @P5 SHF.L.U32 R0, R81, 0x1f, RZ ;  /* 0x0000001f51005819 */ /* 0x000fe200000006ff */
[----:B------:R-:W-:Y:S01]  /*6730*/  USHF.R.U32.HI UR5, URZ, UR6, UR5 ;  /* 0x00000006ff057299 */ /* 0x000fe20008011605 */
[----:B------:R-:W-:Y:S01]  /*6740*/  P2R R101, PR, RZ, 0x20 ;  /* 0x00000020ff657803 */ /* 0x000fe20000000000 */
[----:B------:R-:W-:Y:S01]  /*6750*/  UISETP.NE.AND UP0, UPT, UR10, 0x1, UPT ;  /* 0x000000010a00788c */ /* 0x000fe2000bf05270 */
[----:B------:R4:W2:Y:S01]  /*6760*/  @P5 SYNCS.PHASECHK.TRANS64.TRYWAIT P1, [UR49+0xc0], R0 ;  /* 0x0000c000ff0055a7 */ /* 0x0008a20008021131 */
[----:B------:R-:W-:Y:S02]  /*6770*/  CS2R R50, SRZ ;  /* 0x0000000000327805 */ /* 0x000fe4000001ff00 */
[----:B------:R-:W-:Y:S01]  /*6780*/  CS2R R48, SRZ ;  /* 0x0000000000307805 */ /* 0x000fe2000001ff00 */
[----:B------:R-:W-:Y:S01]  /*6790*/  USEL UR5, UR8, UR5, !UP0 ;  /* 0x0000000508057287 */ /* 0x000fe2000c000000 */
[----:B------:R-:W-:Y:S01]  /*67a0*/  @P2 SEL R4, R3, R4, !P4 ;  /* 0x0000000403042207 */ /* 0x000fe20006000000 */
[----:B------:R-:W-:Y:S03]  /*67b0*/  UISETP.NE.AND UP0, UPT, UR9, 0x1, UPT ;  /* 0x000000010900788c */ /* 0x000fe6000bf05270 */
[----:B------:R-:W-:Y:S01]  /*67c0*/  LOP3.LUT R4, R4, 0x1, RZ, 0xc0, !PT ;  /* 0x0000000104047812 */ /* 0x000fe200078ec0ff */
[----:B------:R-:W-:Y:S02]  /*67d0*/  IMAD R6, RZ, RZ, -UR5 ;  /* 0x80000005ff067e24 */ /* 0x000fe4000f8e02ff */
[----:B------:R-:W-:Y:S02]  /*67e0*/  IMAD.U32 R98, RZ, RZ, UR5 ;  /* 0x00000005ff627e24 */ /* 0x000fe4000f8e00ff */
[----:B------:R-:W-:Y:S01]  /*67f0*/  IMAD R99, R6, UR10, R99 ;  /* 0x0000000a06637c24 */ /* 0x000fe2000f8e0263 */
[----:B----4-:R-:W-:Y:S04]  /*6800*/  SHF.L.U32 R0, R80, 0x1f, RZ ;  /* 0x0000001f50007819 */ /* 0x010fe800000006ff */
[----:B------:R4:W4:Y:S01]  /*6810*/  SYNCS.PHASECHK.TRANS64.TRYWAIT P0, [R56+URZ+0x120], R0 ;  /* 0x00012000380075a7 */ /* 0x00092200080011ff */
[----:B-1----:R-:W-:Y:S07]  /*6820*/  UIMAD.WIDE.U32 UR6, UR5, UR12, URZ ;  /* 0x0000000c050672a5 */ /* 0x002fee000f8e00ff */
[----:B------:R-:W-:Y:S02]  /*6830*/  UMOV UR4, UR7 ;  /* 0x0000000700047c82 */ /* 0x000fe40008000000 */
[----:B------:R-:W-:Y:S04]  /*6840*/  USHF.R.U32.HI UR4, URZ, UR13, UR4 ;  /* 0x0000000dff047299 */ /* 0x000fe80008011604 */
[----:B------:R-:W-:Y:S02]  /*6850*/  USEL UR4, UR5, UR4, !UP0 ;  /* 0x0000000405047287 */ /* 0x000fe4000c000000 */
[----:B------:R-:W-:Y:S02]  /*6860*/  UISETP.NE.AND UP0, UPT, UR14, 0x1, UPT ;  /* 0x000000010e00788c */ /* 0x000fe4000bf05270 */
[----:B------:R-:W-:Y:S02]  /*6870*/  UIMAD.WIDE.U32 UR6, UR4, UR15, URZ ;  /* 0x0000000f040672a5 */ /* 0x000fe4000f8e00ff */
[----:B------:R-:W-:Y:S02]  /*6880*/  IMAD.U32 R97, RZ, RZ, UR4 ;  /* 0x00000004ff617e24 */ /* 0x000fe4000f8e00ff */
[----:B------:R-:W-:Y:S01]  /*6890*/  PLOP3.LUT P2, PT, PT, PT, UP0, 0x80, 0x8 ;  /* 0x000000000008781c */ /* 0x000fe20003f4f008 */
[----:B------:R-:W-:Y:S02]  /*68a0*/  IMAD R5, RZ, RZ, -UR4 ;  /* 0x80000004ff057e24 */ /* 0x000fe4000f8e02ff */
[----:B------:R-:W-:Y:S01]  /*68b0*/  UMOV UR6, UR7 ;  /* 0x0000000700067c82 */ /* 0x000fe20008000000 */
[----:B------:R-:W-:Y:S01]  /*68c0*/  IMAD.U32 R96, RZ, RZ, UR4 ;  /* 0x00000004ff607e24 */ /* 0x000fe2000f8e00ff */
[----:B---3--:R-:W-:Y:S01]  /*68d0*/  USHF.R.U32.HI UR6, URZ, UR11, UR6 ;  /* 0x0000000bff067299 */ /* 0x008fe20008011606 */
[----:B------:R-:W-:Y:S05]  /*68e0*/  IMAD R98, R5, UR9, R98 ;  /* 0x0000000905627c24 */ /* 0x000fea000f8e0262 */
[----:B------:R-:W-:Y:S02]  /*68f0*/  SEL R97, R97, UR6, !P2 ;  /* 0x0000000661617c07 */ /* 0x000fe4000d000000 */
[----:B------:R-:W-:Y:S03]  /*6900*/  ISETP.NE.U32.AND P2, PT, R4, 0x1, PT ;  /* 0x000000010400780c */ /* 0x000fe60003f45070 */
[----:B------:R-:W-:Y:S01]  /*6910*/  IMAD.MOV R3, RZ, RZ, -R97 ;  /* 0x000000ffff037224 */ /* 0x000fe200078e0a61 */
[----:B------:R-:W-:Y:S03]  /*6920*/  P2R R59, PR, RZ, 0x4 ;  /* 0x00000004ff3b7803 */ /* 0x000fe60000000000 */
[----:B------:R-:W-:Y:S01]  /*6930*/  IMAD R96, R3, UR14, R96 ;  /* 0x0000000e03607c24 */ /* 0x000fe2000f8e0260 */
[----:B--2---:R-:W-:Y:S01]  /*6940*/  @P5 SEL R58, RZ, 0x1, !P1 ;  /* 0x00000001ff3a5807 */ /* 0x004fe20004800000 */
[----:B------:R-:W-:Y:S06]  /*6950*/  @!P5 BRA `(.L_x_92) ;  /* 0x000000000058d947 */ /* 0x000fec0003800000 */
[----:B------:R-:W-:Y:S01]  /*6960*/  IMAD.MOV.U32 R71, RZ, RZ, RZ ;  /* 0x000000ffff477224 */ /* 0x000fe200078e00ff */
[----:B------:R-:W-:Y:S01]  /*6970*/  ISETP.NE.AND P1, PT, R58, RZ, PT ;  /* 0x000000ff3a00720c */ /* 0x000fe20003f25270 */
[----:B------:R-:W-:Y:S01]  /*6980*/  BSSY B0, `(.L_x_93) ;  /* 0x000000c000007945 */ /* 0x000fe20003800000 */
[----:B------:R-:W-:Y:S02]  /*6990*/  CS2R R50, SRZ ;  /* 0x0000000000327805 */ /* 0x000fe4000001ff00 */
[----:B------:R-:W-:Y:S02]  /*69a0*/  CS2R R48, SRZ ;  /* 0x0000000000307805 */ /* 0x000fe4000001ff00 */
[----:B------:R-:W-:Y:S02]  /*69b0*/  CS2R R54, SRZ ;  /* 0x0000000000367805 */ /* 0x000fe4000001ff00 */
[----:B------:R-:W-:Y:S02]  /*69c0*/  CS2R R52, SRZ ;  /* 0x0000000000347805 */ /* 0x000fe4000001ff00 */
[----:B------:R-:W-:Y:S02]  /*69d0*/  CS2R R62, SRZ ;  /* 0x00000000003e7805 */ /* 0x000fe4000001ff00 */
[----:B------:R-:W-:Y:S02]  /*69e0*/  CS2R R60, SRZ ;  /* 0x00000000003c7805 */ /* 0x000fe4000001ff00 */
[----:B------:R-:W-:Y:S01]  /*69f0*/  CS2R R68, SRZ ;  /* 0x0000000000447805 */ /* 0x000fe2000001ff00 */
[----:B------:R-:W-:Y:S06]  /*6a00*/  @P1 BRA `(.L_x_94) ;  /* 0x00000000000c1947 */ /* 0x000fec0003800000 */
[----:B------:R-:W-:Y:S04]  /*6a10*/  SHF.L.U32 R3, R81, 0x1f, RZ ;  /* 0x0000001f51037819 */ /* 0x000fe800000006ff */
[----:B------:R-:W1:Y:S02]  /*6a20*/  SYNCS.PHASECHK.TRANS64.TRYWAIT P1, [UR49+0xc0], R3 ;  /* 0x0000c003ff0075a7 */ /* 0x000e640008021131 */
[----:B-1----:R-:W-:Y:S05]  /*6a30*/  @!P1 BRA `(.L_x_95) ;  /* 0x0000003c00f89947 */ /* 0x002fea0003800000 */
.L_x_94:
[----:B------:R-:W-:Y:S05]  /*6a40*/  BSYNC B0 ;  /* 0x0000000000007941 */ /* 0x000fea0003800000 */
.L_x_93:
[----:B------:R-:W-:Y:S01]  /*6a50*/  ISETP.NE.AND P1, PT, R59, RZ, PT ;  /* 0x000000ff3b00720c */ /* 0x000fe20003f25270 */
[----:B------:R-:W-:Y:S11]  /*6a60*/  HFMA2 R57, -RZ, RZ, 0, 5.9604644775390625e-08 ;  /* 0x00000001ff397431 */ /* 0x000ff600000001ff */
[----:B------:R-:W-:Y:S01]  /*6a70*/  @!UPT UIADD3 URZ, UPT, UPT, URZ, URZ, URZ ;  /* 0x000000fffffff290 */ /* 0x000fe2000fffe0ff */
[----:B------:R2:W3:Y:S04]  /*6a80*/  @P1 LDS.128 R48, [R82] ;  /* 0x0000000052301984 */ /* 0x0004e80000000c00 */
[----:B------:R2:W1:Y:S04]  /*6a90*/  @P1 LDS.128 R52, [R95+0x10] ;  /* 0x000010005f341984 */ /* 0x0004680000000c00 */
[----:B------:R2:W1:Y:S04]  /*6aa0*/  @P1 LDS.128 R60, [R94+0x20] ;  /* 0x000020005e3c1984 */ /* 0x0004680000000c00 */
[----:B------:R2:W1:Y:S02]  /*6ab0*/  @P1 LDS.128 R68, [R102+0x30] ;  /* 0x0000300066441984 */ /* 0x0004640000000c00 */
.L_x_92:
[----:B------:R-:W-:Y:S05]  /*6ac0*/  BSYNC B1 ;  /* 0x0000000000017941 */ /* 0x000fea0003800000 */
.L_x_91:
[----:B-1----:R-:W-:Y:S04]  /*6ad0*/  SHF.R.U32.HI R2, RZ, 0x15, R39 ;  /* 0x00000015ff027819 */ /* 0x002fe80000011627 */
[----:B------:R-:W-:Y:S01]  /*6ae0*/  LOP3.LUT P1, RZ, R2, 0x3, R86, 0x48, !PT ;  /* 0x0000000302ff7812 */ /* 0x000fe20007824856 */
[----:B------:R-:W-:Y:S01]  /*6af0*/  @!UPT UIADD3 URZ, UPT, UPT, URZ, URZ, URZ ;  /* 0x000000fffffff290 */ /* 0x000fe2000fffe0ff */
[----:B----4-:R-:W-:Y:S11]  /*6b00*/  @P0 BRA `(.L_x_96) ;  /* 0x0000000000080947 */ /* 0x010ff60003800000 */
[----:B------:R-:W1:Y:S02]  /*6b10*/  SYNCS.PHASECHK.TRANS64.TRYWAIT P0, [R56+URZ+0x120], R0 ;  /* 0x00012000380075a7 */ /* 0x000e6400080011ff */
[----:B-1----:R-:W-:Y:S05]  /*6b20*/  @!P0 BRA `(.L_x_97) ;  /* 0x0000003c00d48947 */ /* 0x002fea0003800000 */
.L_x_96:
[----:B------:R-:W-:Y:S05]  /*6b30*/  @!P1 BRA `(.L_x_98) ;  /* 0x0000000000409947 */ /* 0x000fea0003800000 */
[----:B------:R-:W4:Y:S01]  /*6b40*/  LDCU.64 UR8, c[0x4][0x70] ;  /* 0x01000e00ff0877ac */ /* 0x000f220008000a00 */
[----:B------:R-:W-:Y:S01]  /*6b50*/  MOV R3, 0x0 ;  /* 0x0000000000037802 */ /* 0x000fe20000000f00 */
[----:B------:R-:W-:Y:S02]  /*6b60*/  HFMA2 R12, -RZ, RZ, 0, 5.9604644775390625e-08 ;  /* 0x00000001ff0c7431 */ /* 0x000fe400000001ff */
[----:B------:R-:W-:Y:S02]  /*6b70*/  IMAD.MOV.U32 R8, RZ, RZ, 0x192 ;  /* 0x00000192ff087424 */ /* 0x000fe400078e00ff */
[----:B------:R-:W-:Y:S01]  /*6b80*/  IMAD.MOV.U32 R13, RZ, RZ, RZ ;  /* 0x000000ffff0d7224 */ /* 0x000fe200078e00ff */
[----:B------:R-:W5:Y:S01]  /*6b90*/  LDCU.64 UR6, c[0x4][0x78] ;  /* 0x01000f00ff0677ac */ /* 0x000f620008000a00 */
[----:B------:R-:W1:Y:S01]  /*6ba0*/  LDC.64 R2, c[0x4][R3] ;  /* 0x0100000003027b82 */ /* 0x000e620000000a00 */
[----:B------:R-:W2:Y:S01]  /*6bb0*/  LDCU.64 UR4, c[0x4][0x10] ;  /* 0x01000200ff0477ac */ /* 0x000ea20008000a00 */
[----:B----4-:R-:W-:Y:S01]  /*6bc0*/  MOV R5, UR9 ;  /* 0x0000000900057c02 */ /* 0x010fe20008000f00 */
[----:B------:R-:W-:Y:S01]  /*6bd0*/  IMAD.U32 R4, RZ, RZ, UR8 ;  /* 0x00000008ff047e24 */ /* 0x000fe2000f8e00ff */
[----:B-----5:R-:W-:Y:S01]  /*6be0*/  MOV R7, UR7 ;  /* 0x0000000700077c02 */ /* 0x020fe20008000f00 */
[----:B------:R-:W-:Y:S01]  /*6bf0*/  IMAD.U32 R6, RZ, RZ, UR6 ;  /* 0x00000006ff067e24 */ /* 0x000fe2000f8e00ff */
[----:B--2---:R-:W-:Y:S01]  /*6c00*/  MOV R11, UR5 ;  /* 0x00000005000b7c02 */ /* 0x004fe20008000f00 */
[----:B------:R-:W-:Y:S02]  /*6c10*/  IMAD.U32 R10, RZ, RZ, UR4 ;  /* 0x00000004ff0a7e24 */ /* 0x000fe4000f8e00ff */
[----:B------:R-:W-:Y:S07]  /*6c20*/  LEPC R20, `(.L_x_98) ;  /* 0x000000001014794e */ /* 0x000fee0000000000 */
[----:B-1-3--:R-:W-:Y:S05]  /*6c30*/  CALL.ABS.NOINC R2 ;  /* 0x0000000002007343 */ /* 0x00afea0003c00000 */
.L_x_98:
[----:B---3--:R-:W-:Y:S01]  /*6c40*/  SHF.L.U32 R3, R48, 0x10, RZ ;  /* 0x0000001030037819 */ /* 0x008fe200000006ff */
[----:B------:R-:W-:Y:S05]  /*6c50*/  WARPSYNC.ALL ;  /* 0x0000000000007948 */ /* 0x000fea0003800000 */
[----:B------:R-:W-:Y:S01]  /*6c60*/  R2UR UR4, R39 ;  /* 0x00000000270472ca */ /* 0x000fe200000e0000 */
[----:B------:R-:W-:Y:S01]  /*6c70*/  BSSY.RECONVERGENT B0, `(.L_x_99) ;  /* 0x000008b000007945 */ /* 0x000fe20003800200 */
[C---:B------:R-:W-:Y:S02]  /*6c80*/  SHF.L.U32 R40, R49.reuse, 0x10, RZ ;  /* 0x0000001031287819 */ /* 0x040fe400000006ff */
[----:B------:R-:W-:Y:S02]  /*6c90*/  LOP3.LUT R42, R49, 0xffff0000, RZ, 0xc0, !PT ;  /* 0xffff0000312a7812 */ /* 0x000fe400078ec0ff */
[----:B------:R-:W-:Y:S07]  /*6ca0*/  ISETP.NE.AND P0, PT, R84, RZ, PT ;  /* 0x000000ff5400720c */ /* 0x000fee0003f05270 */
[----:B------:R-:W1:Y:S02]  /*6cb0*/  LDTM.x32 R4, tmem[UR4] ;  /* 0x00000004000479ee */ /* 0x000e6400082c0000 */
[----:B-1----:R-:W-:Y:S01]  /*6cc0*/  FMUL R0, R38, R4 ;  /* 0x0000000426007220 */ /* 0x002fe20000400000 */
[----:B------:R-:W-:Y:S01]  /*6cd0*/  LOP3.LUT R4, R48, 0xffff0000, RZ, 0xc0, !PT ;  /* 0xffff000030047812 */ /* 0x000fe200078ec0ff */
[C---:B------:R-:W-:Y:S01]  /*6ce0*/  FMUL R2, R38.reuse, R5 ;  /* 0x0000000526027220 */ /* 0x040fe20000400000 */
[C---:B------:R-:W-:Y:S01]  /*6cf0*/  FMUL R7, R38.reuse, R7 ;  /* 0x0000000726077220 */ /* 0x040fe20000400000 */
[C---:B------:R-:W-:Y:S01]  /*6d00*/  FFMA R0, R41.reuse, R3, R0 ;  /* 0x0000000329007223 */ /* 0x040fe20000000000 */
[C---:B------:R-:W-:Y:S01]  /*6d10*/  FMUL R3, R38.reuse, R6 ;  /* 0x0000000626037220 */ /* 0x040fe20000400000 */
[----:B------:R-:W-:Y:S01]  /*6d20*/  FFMA R2, R41, R4, R2 ;  /* 0x0000000429027223 */ /* 0x000fe20000000002 */
[C---:B------:R-:W-:Y:S01]  /*6d30*/  FMUL R4, R38.reuse, R8 ;  /* 0x0000000826047220 */ /* 0x040fe20000400000 */
[C---:B------:R-:W-:Y:S01]  /*6d40*/  FMUL R8, R38.reuse, R12 ;  /* 0x0000000c26087220 */ /* 0x040fe20000400000 */
[C---:B------:R-:W-:Y:S01]  /*6d50*/  FMUL R12, R38.reuse, R16 ;  /* 0x00000010260c7220 */ /* 0x040fe20000400000 */
[----:B------:R-:W-:Y:S01]  /*6d60*/  FMUL R16, R38, R20 ;  /* 0x0000001426107220 */ /* 0x000fe20000400000 */
[----:B------:R-:W-:Y:S01]  /*6d70*/  F2FP.BF16.F32.PACK_AB R44, R2, R0 ;  /* 0x00000000022c723e */ /* 0x000fe200000010ff */
[----:B------:R-:W-:Y:S01]  /*6d80*/  FMUL R20, R38, R24 ;  /* 0x0000001826147220 */ /* 0x000fe20000400000 */
[----:B------:R-:W-:Y:S01]  /*6d90*/  LOP3.LUT R0, R50, 0xffff0000, RZ, 0xc0, !PT ;  /* 0xffff000032007812 */ /* 0x000fe200078ec0ff */
[C---:B------:R-:W-:Y:S01]  /*6da0*/  FMUL R24, R38.reuse, R28 ;  /* 0x0000001c26187220 */ /* 0x040fe20000400000 */
[----:B------:R-:W-:Y:S01]  /*6db0*/  SHF.L.U32 R2, R51, 0x10, RZ ;  /* 0x0000001033027819 */ /* 0x000fe200000006ff */
[----:B------:R-:W-:Y:S01]  /*6dc0*/  FMUL R28, R38, R32 ;  /* 0x00000020261c7220 */ /* 0x000fe20000400000 */
[----:B------:R-:W-:Y:S01]  /*6dd0*/  SHF.L.U32 R32, R50, 0x10, RZ ;  /* 0x0000001032207819 */ /* 0x000fe200000006ff */
[C---:B------:R-:W-:Y:S01]  /*6de0*/  FMUL R5, R38.reuse, R9 ;  /* 0x0000000926057220 */ /* 0x040fe20000400000 */
[C---:B------:R-:W-:Y:S01]  /*6df0*/  FFMA R3, R41.reuse, R40, R3 ;  /* 0x0000002829037223 */ /* 0x040fe20000000003 */
[C---:B------:R-:W-:Y:S01]  /*6e00*/  FFMA R7, R41.reuse, R42, R7 ;  /* 0x0000002a29077223 */ /* 0x040fe20000000007 */
[----:B------:R-:W-:Y:S01]  /*6e10*/  FMUL R6, R38, R10 ;  /* 0x0000000a26067220 */ /* 0x000fe20000400000 */
[----:B------:R-:W-:Y:S01]  /*6e20*/  FFMA R4, R41, R32, R4 ;  /* 0x0000002029047223 */ /* 0x000fe20000000004 */
[----:B------:R-:W-:Y:S01]  /*6e30*/  LOP3.LUT R32, R51, 0xffff0000, RZ, 0xc0, !PT ;  /* 0xffff000033207812 */ /* 0x000fe200078ec0ff */
[----:B------:R-:W-:Y:S01]  /*6e40*/  FFMA R5, R41, R0, R5 ;  /* 0x0000000029057223 */ /* 0x000fe20000000005 */
[----:B------:R-:W-:Y:S01]  /*6e50*/  SHF.L.U32 R0, R52, 0x10, RZ ;  /* 0x0000001034007819 */ /* 0x000fe200000006ff */
[----:B------:R-:W-:Y:S01]  /*6e60*/  FMUL R11, R38, R11 ;  /* 0x0000000b260b7220 */ /* 0x000fe20000400000 */
[----:B------:R-:W-:Y:S01]  /*6e70*/  F2FP.BF16.F32.PACK_AB R45, R7, R3 ;  /* 0x00000003072d723e */ /* 0x000fe200000010ff */
[C---:B------:R-:W-:Y:S01]  /*6e80*/  FFMA R6, R41.reuse, R2, R6 ;  /* 0x0000000229067223 */ /* 0x040fe20000000006 */
[----:B------:R-:W-:Y:S01]  /*6e90*/  LOP3.LUT R2, R52, 0xffff0000, RZ, 0xc0, !PT ;  /* 0xffff000034027812 */ /* 0x000fe200078ec0ff */
[----:B------:R-:W-:Y:S01]  /*6ea0*/  FFMA R11, R41, R32, R11 ;  /* 0x00000020290b7223 */ /* 0x000fe2000000000b */
[----:B------:R-:W-:Y:S01]  /*6eb0*/  SHF.L.U32 R3, R53, 0x10, RZ ;  /* 0x0000001035037819 */ /* 0x000fe200000006ff */
[----:B------:R-:W-:Y:S01]  /*6ec0*/  FFMA R8, R41, R0, R8 ;  /* 0x0000000029087223 */ /* 0x000fe20000000008 */
[----:B------:R-:W-:Y:S01]  /*6ed0*/  LOP3.LUT R0, R53, 0xffff0000, RZ, 0xc0, !PT ;  /* 0xffff000035007812 */ /* 0x000fe200078ec0ff */
[C---:B------:R-:W-:Y:S01]  /*6ee0*/  FMUL R9, R38.reuse, R13 ;  /* 0x0000000d26097220 */ /* 0x040fe20000400000 */
[----:B------:R-:W-:Y:S01]  /*6ef0*/  F2FP.BF16.F32.PACK_AB R46, R5, R4 ;  /* 0x00000004052e723e */ /* 0x000fe200000010ff */
[C---:B------:R-:W-:Y:S01]  /*6f00*/  FMUL R10, R38.reuse, R14 ;  /* 0x0000000e260a7220 */ /* 0x040fe20000400000 */
[----:B------:R-:W-:Y:S01]  /*6f10*/  F2FP.BF16.F32.PACK_AB R47, R11, R6 ;  /* 0x000000060b2f723e */ /* 0x000fe200000010ff */
[----:B------:R-:W-:Y:S01]  /*6f20*/  FMUL R15, R38, R15 ;  /* 0x0000000f260f7220 */ /* 0x000fe20000400000 */
[----:B------:R-:W-:Y:S01]  /*6f30*/  SHF.L.U32 R4, R69, 0x10, RZ ;  /* 0x0000001045047819 */ /* 0x000fe200000006ff */
[C---:B------:R-:W-:Y:S01]  /*6f40*/  FFMA R9, R41.reuse, R2, R9 ;  /* 0x0000000229097223 */ /* 0x040fe20000000009 */
[C---:B------:R-:W-:Y:S01]  /*6f50*/  SHF.L.U32 R2, R54.reuse, 0x10, RZ ;  /* 0x0000001036027819 */ /* 0x040fe200000006ff */
[C---:B------:R-:W-:Y:S01]  /*6f60*/  FFMA R10, R41.reuse, R3, R10 ;  /* 0x00000003290a7223 */ /* 0x040fe2000000000a */
[----:B------:R-:W-:Y:S01]  /*6f70*/  LOP3.LUT R3, R54, 0xffff0000, RZ, 0xc0, !PT ;  /* 0xffff000036037812 */ /* 0x000fe200078ec0ff */
[----:B------:R-:W-:Y:S01]  /*6f80*/  FFMA R15, R41, R0, R15 ;  /* 0x00000000290f7223 */ /* 0x000fe2000000000f */
[----:B------:R-:W-:Y:S01]  /*6f90*/  SHF.L.U32 R0, R55, 0x10, RZ ;  /* 0x0000001037007819 */ /* 0x000fe200000006ff */
[C---:B------:R-:W-:Y:S01]  /*6fa0*/  FMUL R13, R38.reuse, R17 ;  /* 0x00000011260d7220 */ /* 0x040fe20000400000 */
[----:B------:R-:W-:Y:S01]  /*6fb0*/  F2FP.BF16.F32.PACK_AB R8, R9, R8 ;  /* 0x000000080908723e */ /* 0x000fe200000010ff */
[----:B------:R-:W-:Y:S01]  /*6fc0*/  FMUL R14, R38, R18 ;  /* 0x00000012260e7220 */ /* 0x000fe20000400000 */
[----:B------:R-:W-:Y:S01]  /*6fd0*/  F2FP.BF16.F32.PACK_AB R9, R15, R10 ;  /* 0x0000000a0f09723e */ /* 0x000fe200000010ff */
[----:B------:R-:W-:Y:S01]  /*6fe0*/  FFMA R12, R41, R2, R12 ;  /* 0x00000002290c7223 */ /* 0x000fe2000000000c */
[----:B------:R-:W-:Y:S01]  /*6ff0*/  LOP3.LUT R2, R55, 0xffff0000, RZ, 0xc0, !PT ;  /* 0xffff000037027812 */ /* 0x000fe200078ec0ff */
[----:B------:R-:W-:Y:S01]  /*7000*/  FFMA R13, R41, R3, R13 ;  /* 0x00000003290d7223 */ /* 0x000fe2000000000d */
[----:B------:R-:W-:Y:S01]  /*7010*/  SHF.L.U32 R3, R61, 0x10, RZ ;  /* 0x000000103d037819 */ /* 0x000fe200000006ff */
[----:B------:R-:W-:Y:S01]  /*7020*/  FFMA R14, R41, R0, R14 ;  /* 0x00000000290e7223 */ /* 0x000fe2000000000e */
[----:B------:R-:W-:Y:S01]  /*7030*/  SHF.L.U32 R0, R60, 0x10, RZ ;  /* 0x000000103c007819 */ /* 0x000fe200000006ff */
[----:B------:R-:W-:Y:S01]  /*7040*/  FMUL R19, R38, R19 ;  /* 0x0000001326137220 */ /* 0x000fe20000400000 */
[----:B------:R-:W-:Y:S01]  /*7050*/  F2FP.BF16.F32.PACK_AB R10, R13, R12 ;  /* 0x0000000c0d0a723e */ /* 0x000fe200000010ff */
[----:B------:R1:W-:Y:S01]  /*7060*/  STS.128 [R82], R44 ;  /* 0x0000002c52007388 */ /* 0x0003e20000000c00 */
[----:B------:R-:W-:Y:S01]  /*7070*/  LOP3.LUT R5, R71, 0xffff0000, RZ, 0xc0, !PT ;  /* 0xffff000047057812 */ /* 0x000fe200078ec0ff */
[C---:B------:R-:W-:Y:S01]  /*7080*/  FFMA R19, R41.reuse, R2, R19 ;  /* 0x0000000229137223 */ /* 0x040fe20000000013 */
[----:B------:R-:W-:Y:S01]  /*7090*/  LOP3.LUT R2, R60, 0xffff0000, RZ, 0xc0, !PT ;  /* 0xffff00003c027812 */ /* 0x000fe200078ec0ff */
[----:B------:R-:W-:Y:S01]  /*70a0*/  FFMA R16, R41, R0, R16 ;  /* 0x0000000029107223 */ /* 0x000fe20000000010 */
[----:B------:R-:W-:Y:S01]  /*70b0*/  LOP3.LUT R0, R61, 0xffff0000, RZ, 0xc0, !PT ;  /* 0xffff00003d007812 */ /* 0x000fe200078ec0ff */
[C---:B------:R-:W-:Y:S01]  /*70c0*/  FMUL R17, R38.reuse, R21 ;  /* 0x0000001526117220 */ /* 0x040fe20000400000 */
[----:B------:R-:W-:Y:S01]  /*70d0*/  F2FP.BF16.F32.PACK_AB R11, R19, R14 ;  /* 0x0000000e130b723e */ /* 0x000fe200000010ff */
[C---:B------:R-:W-:Y:S01]  /*70e0*/  FMUL R18, R38.reuse, R22 ;  /* 0x0000001626127220 */ /* 0x040fe20000400000 */
[----:B------:R-:W-:Y:S01]  /*70f0*/  FMUL R23, R38, R23 ;  /* 0x0000001726177220 */ /* 0x000fe20000400000 */
[C---:B------:R-:W-:Y:S01]  /*7100*/  FFMA R17, R41.reuse, R2, R17 ;  /* 0x0000000229117223 */ /* 0x040fe20000000011 */
[C---:B------:R-:W-:Y:S01]  /*7110*/  SHF.L.U32 R2, R62.reuse, 0x10, RZ ;  /* 0x000000103e027819 */ /* 0x040fe200000006ff */
[----:B------:R1:W-:Y:S01]  /*7120*/  STS.128 [R95+0x10], R8 ;  /* 0x000010085f007388 */ /* 0x0003e20000000c00 */
[----:B------:R-:W-:Y:S01]  /*7130*/  FFMA R18, R41, R3, R18 ;  /* 0x0000000329127223 */ /* 0x000fe20000000012 */
[----:B------:R-:W-:Y:S01]  /*7140*/  SHF.L.U32 R3, R63, 0x10, RZ ;  /* 0x000000103f037819 */ /* 0x000fe200000006ff */
[----:B------:R-:W-:Y:S01]  /*7150*/  FFMA R23, R41, R0, R23 ;  /* 0x0000000029177223 */ /* 0x000fe20000000017 */
[----:B------:R-:W-:Y:S01]  /*7160*/  LOP3.LUT R0, R62, 0xffff0000, RZ, 0xc0, !PT ;  /* 0xffff00003e007812 */ /* 0x000fe200078ec0ff */
[C---:B------:R-:W-:Y:S01]  /*7170*/  FMUL R21, R38.reuse, R25 ;  /* 0x0000001926157220 */ /* 0x040fe20000400000 */
[----:B------:R-:W-:Y:S01]  /*7180*/  F2FP.BF16.F32.PACK_AB R16, R17, R16 ;  /* 0x000000101110723e */ /* 0x000fe200000010ff */
[C---:B------:R-:W-:Y:S01]  /*7190*/  FMUL R22, R38.reuse, R26 ;  /* 0x0000001a26167220 */ /* 0x040fe20000400000 */
[C---:B------:R-:W-:Y:S01]  /*71a0*/  FFMA R20, R41.reuse, R2, R20 ;  /* 0x0000000229147223 */ /* 0x040fe20000000014 */
[----:B------:R-:W-:Y:S01]  /*71b0*/  FFMA R21, R41, R0, R21 ;  /* 0x0000000029157223 */ /* 0x000fe20000000015 */
[----:B------:R-:W-:Y:S01]  /*71c0*/  LOP3.LUT R0, R63, 0xffff0000, RZ, 0xc0, !PT ;  /* 0xffff00003f007812 */ /* 0x000fe200078ec0ff */
[C---:B------:R-:W-:Y:S01]  /*71d0*/  FFMA R22, R41.reuse, R3, R22 ;  /* 0x0000000329167223 */ /* 0x040fe20000000016 */
[----:B------:R-:W-:Y:S01]  /*71e0*/  FMUL R27, R38, R27 ;  /* 0x0000001b261b7220 */ /* 0x000fe20000400000 */
[----:B------:R-:W-:Y:S01]  /*71f0*/  SHF.L.U32 R2, R68, 0x10, RZ ;  /* 0x0000001044027819 */ /* 0x000fe200000006ff */
[----:B------:R-:W-:Y:S01]  /*7200*/  FMUL R25, R38, R29 ;  /* 0x0000001d26197220 */ /* 0x000fe20000400000 */
[----:B------:R-:W-:Y:S01]  /*7210*/  LOP3.LUT R3, R68, 0xffff0000, RZ, 0xc0, !PT ;  /* 0xffff000044037812 */ /* 0x000fe200078ec0ff */
[C---:B------:R-:W-:Y:S01]  /*7220*/  FMUL R26, R38.reuse, R30 ;  /* 0x0000001e261a7220 */ /* 0x040fe20000400000 */
[C---:B------:R-:W-:Y:S01]  /*7230*/  FFMA R27, R41.reuse, R0, R27 ;  /* 0x00000000291b7223 */ /* 0x040fe2000000001b */
[----:B------:R-:W-:Y:S01]  /*7240*/  FFMA R24, R41, R2, R24 ;  /* 0x0000000229187223 */ /* 0x000fe20000000018 */
[----:B------:R-:W-:Y:S01]  /*7250*/  LOP3.LUT R0, R69, 0xffff0000, RZ, 0xc0, !PT ;  /* 0xffff000045007812 */ /* 0x000fe200078ec0ff */
[C---:B------:R-:W-:Y:S01]  /*7260*/  FFMA R25, R41.reuse, R3, R25 ;  /* 0x0000000329197223 */ /* 0x040fe20000000019 */
[----:B------:R-:W-:Y:S01]  /*7270*/  FMUL R31, R38, R31 ;  /* 0x0000001f261f7220 */ /* 0x000fe20000400000 */
[C---:B------:R-:W-:Y:S01]  /*7280*/  SHF.L.U32 R2, R70.reuse, 0x10, RZ ;  /* 0x0000001046027819 */ /* 0x040fe200000006ff */
[----:B------:R-:W-:Y:S01]  /*7290*/  FFMA R26, R41, R4, R26 ;  /* 0x00000004291a7223 */ /* 0x000fe2000000001a */
[----:B------:R-:W-:Y:S01]  /*72a0*/  LOP3.LUT R3, R70, 0xffff0000, RZ, 0xc0, !PT ;  /* 0xffff000046037812 */ /* 0x000fe200078ec0ff */
[C---:B------:R-:W-:Y:S01]  /*72b0*/  FMUL R29, R38.reuse, R33 ;  /* 0x00000021261d7220 */ /* 0x040fe20000400000 */
[----:B------:R-:W-:Y:S01]  /*72c0*/  SHF.L.U32 R4, R71, 0x10, RZ ;  /* 0x0000001047047819 */ /* 0x000fe200000006ff */
[C---:B------:R-:W-:Y:S01]  /*72d0*/  FMUL R30, R38.reuse, R34 ;  /* 0x00000022261e7220 */ /* 0x040fe20000400000 */
[----:B------:R-:W-:Y:S01]  /*72e0*/  F2FP.BF16.F32.PACK_AB R17, R23, R18 ;  /* 0x000000121711723e */ /* 0x000fe200000010ff */
[----:B------:R-:W-:Y:S01]  /*72f0*/  FFMA R31, R41, R0, R31 ;  /* 0x00000000291f7223 */ /* 0x000fe2000000001f */
[----:B------:R-:W-:Y:S01]  /*7300*/  FMUL R35, R38, R35 ;  /* 0x0000002326237220 */ /* 0x000fe20000400000 */
[----:B------:R-:W-:Y:S01]  /*7310*/  F2FP.BF16.F32.PACK_AB R18, R21, R20 ;  /* 0x000000141512723e */ /* 0x000fe200000010ff */
[----:B------:R-:W-:Y:S01]  /*7320*/  FFMA R28, R41, R2, R28 ;  /* 0x00000002291c7223 */ /* 0x000fe2000000001c */
[----:B------:R-:W-:Y:S01]  /*7330*/  F2FP.BF16.F32.PACK_AB R19, R27, R22 ;  /* 0x000000161b13723e */ /* 0x000fe200000010ff */
[C---:B------:R-:W-:Y:S01]  /*7340*/  FFMA R29, R41.reuse, R3, R29 ;  /* 0x00000003291d7223 */ /* 0x040fe2000000001d */
[C---:B------:R-:W-:Y:S01]  /*7350*/  FFMA R30, R41.reuse, R4, R30 ;  /* 0x00000004291e7223 */ /* 0x040fe2000000001e */
[----:B------:R-:W-:Y:S01]  /*7360*/  FFMA R35, R41, R5, R35 ;  /* 0x0000000529237223 */ /* 0x000fe20000000023 */
[----:B------:R-:W-:Y:S01]  /*7370*/  F2FP.BF16.F32.PACK_AB R24, R25, R24 ;  /* 0x000000181918723e */ /* 0x000fe200000010ff */
[----:B------:R1:W-:Y:S01]  /*7380*/  STS.128 [R94+0x20], R16 ;  /* 0x000020105e007388 */ /* 0x0003e20000000c00 */
[----:B------:R-:W-:Y:S02]  /*7390*/  F2FP.BF16.F32.PACK_AB R25, R31, R26 ;  /* 0x0000001a1f19723e */ /* 0x000fe400000010ff */
[----:B------:R-:W-:Y:S02]  /*73a0*/  F2FP.BF16.F32.PACK_AB R26, R29, R28 ;  /* 0x0000001c1d1a723e */ /* 0x000fe400000010ff */
[----:B------:R-:W-:Y:S05]  /*73b0*/  F2FP.BF16.F32.PACK_AB R27, R35, R30 ;  /* 0x0000001e231b723e */ /* 0x000fea00000010ff */
[----:B------:R1:W-:Y:S01]  /*73c0*/  STS.128 [R102+0x30], R24 ;  /* 0x0000301866007388 */ /* 0x0003e20000000c00 */
[----:B------:R-:W-:Y:S01]  /*73d0*/  @!PT LDS RZ, [RZ] ;  /* 0x00000000fffff984 */ /* 0x000fe20000000800 */
[----:B------:R-:W-:Y:S01]  /*73e0*/  @!PT LDS RZ, [RZ] ;  /* 0x00000000fffff984 */ /* 0x000fe20000000800 */
[----:B------:R-:W-:Y:S01]  /*73f0*/  @!PT LDS RZ, [RZ] ;  /* 0x00000000fffff984 */ /* 0x000fe20000000800 */
[----:B------:R-:W-:Y:S01]  /*7400*/  @!PT LDS RZ, [RZ] ;  /* 0x00000000fffff984 */ /* 0x000fe20000000800 */
[----:B------:R3:W-:Y:S07]  /*7410*/  MEMBAR.ALL.CTA ;  /* 0x0000000000007992 */ /* 0x0007ee0000008000 */
[----:B---3--:R-:W3:Y:S02]  /*7420*/  FENCE.VIEW.ASYNC.S ;  /* 0x00000000000073c6 */ /* 0x008ee40000000000 */
[----:B---3--:R-:W-:Y:S06]  /*7430*/  BAR.SYNC.DEFER_BLOCKING 0x1, 0x80 ;  /* 0x0042000000007b1d */ /* 0x008fec0000010000 */
[----:B------:R-:W-:Y:S05]  /*7440*/  @P0 BRA `(.L_x_100) ;  /* 0x0000000000340947 */ /* 0x000fea0003800000 */
[----:B------:R-:W3:Y:S01]  /*7450*/  LDCU.64 UR6, c[0x0][0x348] ;  /* 0x00006900ff0677ac */ /* 0x000ee20008000a00 */
[----:B------:R-:W-:Y:S02]  /*7460*/  R2UR UR42, R99 ;  /* 0x00000000632a72ca */ /* 0x000fe400000e0000 */
[----:B------:R-:W-:Y:S01]  /*7470*/  R2UR UR43, R98 ;  /* 0x00000000622b72ca */ /* 0x000fe200000e0000 */
[----:B------:R-:W-:Y:S01]  /*7480*/  UIADD3 UR4, UPT, UPT, UR49, 0x200, URZ ;  /* 0x0000020031047890 */ /* 0x000fe2000fffe0ff */
[----:B------:R-:W-:Y:S02]  /*7490*/  R2UR UR44, R96 ;  /* 0x00000000602c72ca */ /* 0x000fe400000e0000 */
[----:B------:R-:W-:Y:S03]  /*74a0*/  R2UR UR45, R97 ;  /* 0x00000000612d72ca */ /* 0x000fe600000e0000 */
[----:B------:R-:W-:Y:S05]  /*74b0*/  IMAD.U32 R76, RZ, RZ, UR4 ;  /* 0x00000004ff4c7e24 */ /* 0x000fea000f8e00ff */
[----:B------:R-:W-:Y:S01]  /*74c0*/  R2UR UR40, R76 ;  /* 0x000000004c2872ca */ /* 0x000fe200000e0000 */
[----:B---3--:R-:W-:Y:S04]  /*74d0*/  UIADD3 UR4, UP0, UPT, UR6, 0x780, URZ ;  /* 0x0000078006047890 */ /* 0x008fe8000ff1e0ff */
[----:B------:R-:W-:Y:S09]  /*74e0*/  UIADD3.X UR5, UPT, UPT, URZ, UR7, URZ, UP0, !UPT ;  /* 0x00000007ff057290 */ /* 0x000ff200087fe4ff */
[----:B------:R3:W-:Y:S01]  /*74f0*/  UTMASTG.5D.IM2COL [UR40], [UR4] ;  /* 0x00000028040073b5 */ /* 0x0007e20008060000 */
[----:B------:R0:W-:Y:S01]  /*7500*/  UTMACMDFLUSH ;  /* 0x00000000000079b7 */ /* 0x0001e20000000000 */
[----:B---3--:R-:W-:Y:S04]  /*7510*/  DEPBAR.LE SB0, 0x1 ;  /* 0x000080400000791a */ /* 0x008fe80000000000 */
.L_x_100:
[----:B------:R-:W-:Y:S05]  /*7520*/  BSYNC.RECONVERGENT B0 ;  /* 0x0000000000007941 */ /* 0x000fea0003800200 */
.L_x_99:
[----:B------:R-:W-:Y:S01]  /*7530*/  BAR.SYNC.DEFER_BLOCKING 0x1, 0x80 ;  /* 0x0042000000007b1d */ /* 0x000fe20000010000 */
[----:B------:R-:W-:Y:S01]  /*7540*/  ISETP.NE.AND P1, PT, R101, RZ, PT ;  /* 0x000000ff6500720c */ /* 0x000fe20003f25270 */
[----:B------:R-:W-:Y:S01]  /*7550*/  UISETP.NE.AND UP0, UPT, UR53, URZ, UPT ;  /* 0x000000ff3500728c */ /* 0x000fe2000bf05270 */
[----:B------:R-:W-:Y:S11]  /*7560*/  LEA R2, R57, UR49, 0x3 ;  /* 0x0000003139027c11 */ /* 0x000ff6000f8e18ff */
[----:B------:R-:W-:Y:S01]  /*7570*/  @P1 SHF.L.U32 R4, R81, 0x1f, RZ ;  /* 0x0000001f51041819 */ /* 0x000fe200000006ff */
[----:B------:R-:W-:Y:S06]  /*7580*/  BRA.U !UP0, `(.L_x_101) ;  /* 0x0000000108247547 */ /* 0x000fec000b800000 */
[----:B------:R-:W3:Y:S01]  /*7590*/  S2R R0, SR_CgaCtaId ;  /* 0x0000000000007919 */ /* 0x000ee20000008800 */
[----:B------:R-:W-:Y:S01]  /*75a0*/  IMAD.U32 R3, RZ, RZ, UR50 ;  /* 0x00000032ff037e24 */ /* 0x000fe2000f8e00ff */
[----:B------:R-:W-:Y:S04]  /*75b0*/  UIADD3 UR4, UPT, UPT, UR50, 0x1, URZ ;  /* 0x0000000132047890 */ /* 0x000fe8000fffe0ff */
[----:B------:R-:W-:Y:S01]  /*75c0*/  @P1 LEA R3, R3, UR49, 0x3 ;  /* 0x0000003103031c11 */ /* 0x000fe2000f8e18ff */
[----:B------:R-:W-:Y:S04]  /*75d0*/  UISETP.NE.AND UP0, UPT, UR4, 0x4, UPT ;  /* 0x000000040400788c */ /* 0x000fe8000bf05270 */
[----:B------:R-:W-:Y:S01]  /*75e0*/  @P1 VIADD R3, R3, 0xe0 ;  /* 0x000000e003031836 */ /* 0x000fe20000000000 */
[----:B------:R-:W-:Y:S04]  /*75f0*/  USEL UR50, UR4, URZ, UP0 ;  /* 0x000000ff04327287 */ /* 0x000fe80008000000 */
[----:B---3--:R-:W-:Y:S04]  /*7600*/  @P1 PRMT R0, R0, 0x654, R3 ;  /* 0x0000065400001816 */ /* 0x008fe80000000003 */
[----:B------:R3:W-:Y:S04]  /*7610*/  @P1 SYNCS.ARRIVE.TRANS64.RED.A1T0 RZ, [R0+URZ], RZ ;  /* 0x000000ff00ff19a7 */ /* 0x0007e800081004ff */
.L_x_101:
[----:B------:R-:W4:Y:S01]  /*7620*/  @P1 SYNCS.PHASECHK.TRANS64.TRYWAIT P0, [R2+URZ+0xc0], R4 ;  /* 0x0000c004020015a7 */ /* 0x000f2200080011ff */
[----:B------:R-:W-:Y:S01]  /*7630*/  BSSY B1, `(.L_x_102) ;  /* 0x0000016000017945 */ /* 0x000fe20003800000 */
[----:B----4-:R-:W-:Y:S03]  /*7640*/  @P1 SEL R58, RZ, 0x1, !P0 ;  /* 0x00000001ff3a1807 */ /* 0x010fe60004000000 */
[----:B------:R-:W-:Y:S05]  /*7650*/  @!P1 BRA `(.L_x_103) ;  /* 0x00000000004c9947 */ /* 0x000fea0003800000 */
[----:B------:R-:W-:Y:S01]  /*7660*/  ISETP.NE.AND P0, PT, R58, RZ, PT ;  /* 0x000000ff3a00720c */ /* 0x000fe20003f05270 */
[----:B------:R-:W-:Y:S01]  /*7670*/  BSSY B0, `(.L_x_104) ;  /* 0x000000b000007945 */ /* 0x000fe20003800000 */
[----:B------:R-:W-:Y:S11]  /*7680*/  ISETP.NE.AND P1, PT, R59, RZ, PT ;  /* 0x000000ff3b00720c */ /* 0x000ff60003f25270 */
[----:B------:R-:W-:Y:S02]  /*7690*/  @!UPT UIADD3 URZ, UPT, UPT, URZ, URZ, URZ ;  /* 0x000000fffffff290 */ /* 0x000fe4000fffe0ff */
[C---:B------:R-:W-:Y:S01]  /*76a0*/  @P1 IMAD R6, R57.reuse, 0x2000, R82 ;  /* 0x0000200039061824 */ /* 0x040fe200078e0252 */
[C---:B------:R-:W-:Y:S01]  /*76b0*/  @P1 LEA R4, R57.reuse, R94, 0xd ;  /* 0x0000005e39041211 */ /* 0x040fe200078e68ff */
[C---:B------:R-:W-:Y:S02]  /*76c0*/  @P1 IMAD R5, R57.reuse, 0x2000, R95 ;  /* 0x0000200039051824 */ /* 0x040fe400078e025f */
[----:B------:R-:W-:Y:S01]  /*76d0*/  @P1 IMAD R3, R57, 0x2000, R102 ;  /* 0x0000200039031824 */ /* 0x000fe200078e0266 */
[----:B------:R-:W-:Y:S06]  /*76e0*/  @P0 BRA `(.L_x_105) ;  /* 0x00000000000c0947 */ /* 0x000fec0003800000 */
[----:B---3--:R-:W-:Y:S04]  /*76f0*/  SHF.L.U32 R0, R81, 0x1f, RZ ;  /* 0x0000001f51007819 */ /* 0x008fe800000006ff */
[----:B------:R-:W3:Y:S02]  /*7700*/  SYNCS.PHASECHK.TRANS64.TRYWAIT P0, [R2+URZ+0xc0], R0 ;  /* 0x0000c000020075a7 */ /* 0x000ee400080011ff */
[----:B---3--:R-:W-:Y:S05]  /*7710*/  @!P0 BRA `(.L_x_106) ;  /* 0x0000003000ec8947 */ /* 0x008fea0003800000 */
.L_x_105:
[----:B------:R-:W-:Y:S05]  /*7720*/  BSYNC B0 ;  /* 0x0000000000007941 */ /* 0x000fea0003800000 */
.L_x_104:
[----:B------:R-:W-:Y:S02]  /*7730*/  ISETP.NE.AND P0, PT, R59, RZ, PT ;  /* 0x000000ff3b00720c */ /* 0x000fe40003f05270 */
[----:B------:R-:W-:Y:S11]  /*7740*/  IADD3 R57, PT, PT, R57, 0x1, RZ ;  /* 0x0000000139397810 */ /* 0x000ff60007ffe0ff */
[----:B------:R4:W1:Y:S04]  /*7750*/  @P0 LDS.128 R48, [R6] ;  /* 0x0000000006300984 */ /* 0x0008680000000c00 */
[----:B------:R4:W1:Y:S04]  /*7760*/  @P0 LDS.128 R52, [R5+0x10] ;  /* 0x0000100005340984 */ /* 0x0008680000000c00 */
[----:B------:R4:W1:Y:S04]  /*7770*/  @P0 LDS.128 R60, [R4+0x20] ;  /* 0x00002000043c0984 */ /* 0x0008680000000c00 */
[----:B------:R4:W1:Y:S02]  /*7780*/  @P0 LDS.128 R68, [R3+0x30] ;  /* 0x0000300003440984 */ /* 0x0008640000000c00 */
.L_x_103:
[----:B------:R-:W-:Y:S05]  /*7790*/  BSYNC B1 ;  /* 0x0000000000017941 */ /* 0x000fea0003800000 */
.L_x_102:
[----:B---3--:R-:W-:Y:S05]  /*77a0*/  VIADD R0, R39, 0x20 ;  /* 0x0000002027007836 */ /* 0x008fea0000000000 */
[----:B------:R-:W-:Y:S04]  /*77b0*/  SHF.R.U32.HI R0, RZ, 0x15, R0 ;  /* 0x00000015ff007819 */ /* 0x000fe80000011600 */
[----:B------:R-:W-:Y:S11]  /*77c0*/  LOP3.LUT P0, RZ, R0, 0x3, R86, 0x48, !PT ;  /* 0x0000000300ff7812 */ /* 0x000ff60007804856 */
[----:B------:R-:W-:Y:S02]  /*77d0*/  @!UPT UIADD3 URZ, UPT, UPT, URZ, URZ, URZ ;  /* 0x000000fffffff290 */ /* 0x000fe4000fffe0ff */
[----:B------:R-:W-:Y:S05]  /*77e0*/  @!P0 BRA `(.L_x_107) ;  /* 0x0000000000408947 */ /* 0x000fea0003800000 */
[----:B------:R-:W3:Y:S01]  /*77f0*/  LDCU.64 UR8, c[0x4][0x70] ;  /* 0x01000e00ff0877ac */ /* 0x000ee20008000a00 */
[----:B----4-:R-:W-:Y:S01]  /*7800*/  MOV R3, 0x0 ;  /* 0x0000000000037802 */ /* 0x010fe20000000f00 */
[----:B------:R-:W-:Y:S02]  /*7810*/  HFMA2 R12, -RZ, RZ, 0, 5.9604644775390625e-08 ;  /* 0x00000001ff0c7431 */ /* 0x000fe400000001ff */
[----:B-1----:R-:W-:Y:S02]  /*7820*/  IMAD.MOV.U32 R8, RZ, RZ, 0x192 ;  /* 0x00000192ff087424 */ /* 0x002fe400078e00ff */
[----:B------:R-:W-:Y:S01]  /*7830*/  IMAD.MOV.U32 R13, RZ, RZ, RZ ;  /* 0x000000ffff0d7224 */ /* 0x000fe200078e00ff */
[----:B------:R-:W1:Y:S01]  /*7840*/  LDCU.64 UR6, c[0x4][0x78] ;  /* 0x01000f00ff0677ac */ /* 0x000e620008000a00 */
[----:B------:R-:W4:Y:S01]  /*7850*/  LDC.64 R2, c[0x4][R3] ;  /* 0x0100000003027b82 */ /* 0x000f220000000a00 */
[----:B------:R-:W5:Y:S01]  /*7860*/  LDCU.64 UR4, c[0x4][0x10] ;  /* 0x01000200ff0477ac */ /* 0x000f620008000a00 */
[----:B---3--:R-:W-:Y:S01]  /*7870*/  MOV R5, UR9 ;  /* 0x0000000900057c02 */ /* 0x008fe20008000f00 */
[----:B------:R-:W-:Y:S01]  /*7880*/  IMAD.U32 R4, RZ, RZ, UR8 ;  /* 0x00000008ff047e24 */ /* 0x000fe2000f8e00ff */
[----:B-1----:R-:W-:Y:S01]  /*7890*/  MOV R7, UR7 ;  /* 0x0000000700077c02 */ /* 0x002fe20008000f00 */
[----:B------:R-:W-:Y:S01]  /*78a0*/  IMAD.U32 R6, RZ, RZ, UR6 ;  /* 0x00000006ff067e24 */ /* 0x000fe2000f8e00ff */
[----:B-----5:R-:W-:Y:S01]  /*78b0*/  MOV R11, UR5 ;  /* 0x00000005000b7c02 */ /* 0x020fe20008000f00 */
[----:B------:R-:W-:Y:S02]  /*78c0*/  IMAD.U32 R10, RZ, RZ, UR4 ;  /* 0x00000004ff0a7e24 */ /* 0x000fe4000f8e00ff */
[----:B------:R-:W-:Y:S07]  /*78d0*/  LEPC R20, `(.L_x_107) ;  /* 0x000000001014794e */ /* 0x000fee0000000000 */
[----:B--2-4-:R-:W-:Y:S05]  /*78e0*/  CALL.ABS.NOINC R2 ;  /* 0x0000000002007343 */ /* 0x014fea0003c00000 */
.L_x_107:
[----:B-1--4-:R-:W-:Y:S01]  /*78f0*/  SHF.L.U32 R3, R48, 0x10, RZ ;  /* 0x0000001030037819 */ /* 0x012fe200000006ff */
[----:B------:R-:W-:Y:S05]  /*7900*/  WARPSYNC.ALL ;  /* 0x0000000000007948 */ /* 0x000fea0003800000 */
[----:B------:R-:W-:Y:S01]  /*7910*/  R2UR UR4, R39 ;  /* 0x00000000270472ca */ /* 0x000fe200000e0000 */
[----:B------:R-:W1:Y:S01]  /*7920*/  S2R R103, SR_CgaCtaId ;  /* 0x0000000000677919 */ /* 0x000e620000008800 */
[C---:B------:R-:W-:Y:S01]  /*7930*/  SHF.L.U32 R40, R50.reuse, 0x10, RZ ;  /* 0x0000001032287819 */ /* 0x040fe200000006ff */
[----:B------:R-:W-:Y:S01]  /*7940*/  BSSY.RECONVERGENT B0, `(.L_x_108) ;  /* 0x0000090000007945 */ /* 0x000fe20003800200 */
[----:B------:R-:W-:Y:S02]  /*7950*/  LOP3.LUT R42, R50, 0xffff0000, RZ, 0xc0, !PT ;  /* 0xffff0000322a7812 */ /* 0x000fe400078ec0ff */
[C---:B------:R-:W-:Y:S02]  /*7960*/  SHF.L.U32 R43, R51.reuse, 0x10, RZ ;  /* 0x00000010332b7819 */ /* 0x040fe400000006ff */
[----:B------:R-:W-:Y:S02]  /*7970*/  LOP3.LUT R44, R51, 0xffff0000, RZ, 0xc0, !PT ;  /* 0xffff0000332c7812 */ /* 0x000fe400078ec0ff */
[----:B------:R-:W-:Y:S02]  /*7980*/  ISETP.NE.AND P6, PT, R101, RZ, PT ;  /* 0x000000ff6500720c */ /* 0x000fe40003fc5270 */
[----:B------:R-:W-:Y:S01]  /*7990*/  ISETP.NE.AND P0, PT, R84, RZ, PT ;  /* 0x000000ff5400720c */ /* 0x000fe20003f05270 */
[----:B------:R-:W3:Y:S02]  /*79a0*/  LDTM.x32 R4, tmem[UR4+0x20] ;  /* 0x00002004000479ee */ /* 0x000ee400082c0000 */
[----:B---3--:R-:W-:Y:S01]  /*79b0*/  FMUL R0, R38, R4 ;  /* 0x0000000426007220 */ /* 0x008fe20000400000 */
[----:B------:R-:W-:Y:S01]  /*79c0*/  LOP3.LUT R4, R48, 0xffff0000, RZ, 0xc0, !PT ;  /* 0xffff000030047812 */ /* 0x000fe200078ec0ff */
[C---:B------:R-:W-:Y:S01]  /*79d0*/  FMUL R2, R38.reuse, R5 ;  /* 0x0000000526027220 */ /* 0x040fe20000400000 */
[----:B------:R-:W-:Y:S01]  /*79e0*/  SHF.L.U32 R5, R49, 0x10, RZ ;  /* 0x0000001031057819 */ /* 0x000fe200000006ff */
[C---:B------:R-:W-:Y:S01]  /*79f0*/  FFMA R0, R41.reuse, R3, R0 ;  /* 0x0000000329007223 */ /* 0x040fe20000000000 */
[C---:B------:R-:W-:Y:S01]  /*7a00*/  FMUL R3, R38.reuse, R6 ;  /* 0x0000000626037220 */ /* 0x040fe20000400000 */
[----:B------:R-:W-:Y:S01]  /*7a10*/  FFMA R2, R41, R4, R2 ;  /* 0x0000000429027223 */ /* 0x000fe20000000002 */
[----:B------:R-:W-:Y:S01]  /*7a20*/  LOP3.LUT R4, R49, 0xffff0000, RZ, 0xc0, !PT ;  /* 0xffff000031047812 */ /* 0x000fe200078ec0ff */
[C---:B------:R-:W-:Y:S01]  /*7a30*/  FMUL R7, R38.reuse, R7 ;  /* 0x0000000726077220 */ /* 0x040fe20000400000 */
[C---:B------:R-:W-:Y:S01]  /*7a40*/  FFMA R3, R41.reuse, R5, R3 ;  /* 0x0000000529037223 */ /* 0x040fe20000000003 */
[C---:B------:R-:W-:Y:S01]  /*7a50*/  FMUL R5, R38.reuse, R9 ;  /* 0x0000000926057220 */ /* 0x040fe20000400000 */
[C---:B------:R-:W-:Y:S01]  /*7a60*/  FMUL R6, R38.reuse, R10 ;  /* 0x0000000a26067220 */ /* 0x040fe20000400000 */
[----:B------:R-:W-:Y:S01]  /*7a70*/  FFMA R7, R41, R4, R7 ;  /* 0x0000000429077223 */ /* 0x000fe20000000007 */
[C---:B------:R-:W-:Y:S01]  /*7a80*/  FMUL R4, R38.reuse, R8 ;  /* 0x0000000826047220 */ /* 0x040fe20000400000 */
[C---:B------:R-:W-:Y:S01]  /*7a90*/  FMUL R11, R38.reuse, R11 ;  /* 0x0000000b260b7220 */ /* 0x040fe20000400000 */
[C---:B------:R-:W-:Y:S01]  /*7aa0*/  FMUL R8, R38.reuse, R19 ;  /* 0x0000001326087220 */ /* 0x040fe20000400000 */
[----:B------:R-:W-:Y:S01]  /*7ab0*/  FMUL R19, R38, R30 ;  /* 0x0000001e26137220 */ /* 0x000fe20000400000 */
[----:B------:R-:W-:Y:S01]  /*7ac0*/  F2FP.BF16.F32.PACK_AB R45, R7, R3 ;  /* 0x00000003072d723e */ /* 0x000fe200000010ff */
[C---:B------:R-:W-:Y:S01]  /*7ad0*/  FFMA R4, R41.reuse, R40, R4 ;  /* 0x0000002829047223 */ /* 0x040fe20000000004 */
[----:B------:R-:W-:Y:S01]  /*7ae0*/  SHF.L.U32 R40, R52, 0x10, RZ ;  /* 0x0000001034287819 */ /* 0x000fe200000006ff */
[C---:B------:R-:W-:Y:S01]  /*7af0*/  FFMA R5, R41.reuse, R42, R5 ;  /* 0x0000002a29057223 */ /* 0x040fe20000000005 */
[C---:B------:R-:W-:Y:S01]  /*7b00*/  FFMA R6, R41.reuse, R43, R6 ;  /* 0x0000002b29067223 */ /* 0x040fe20000000006 */
[----:B------:R-:W-:Y:S01]  /*7b10*/  FFMA R11, R41, R44, R11 ;  /* 0x0000002c290b7223 */ /* 0x000fe2000000000b */
[----:B------:R-:W-:Y:S01]  /*7b20*/  F2FP.BF16.F32.PACK_AB R44, R2, R0 ;  /* 0x00000000022c723e */ /* 0x000fe200000010ff */
[C---:B------:R-:W-:Y:S01]  /*7b30*/  FMUL R3, R38.reuse, R14 ;  /* 0x0000000e26037220 */ /* 0x040fe20000400000 */
[----:B------:R-:W-:Y:S01]  /*7b40*/  F2FP.BF16.F32.PACK_AB R46, R5, R4 ;  /* 0x00000004052e723e */ /* 0x000fe200000010ff */
[----:B------:R-:W-:Y:S01]  /*7b50*/  FMUL R14, R38, R25 ;  /* 0x00000019260e7220 */ /* 0x000fe20000400000 */
[----:B------:R-:W-:Y:S01]  /*7b60*/  LOP3.LUT R25, R52, 0xffff0000, RZ, 0xc0, !PT ;  /* 0xffff000034197812 */ /* 0x000fe200078ec0ff */
[C---:B------:R-:W-:Y:S01]  /*7b70*/  FMUL R0, R38.reuse, R12 ;  /* 0x0000000c26007220 */ /* 0x040fe20000400000 */
[----:B------:R-:W-:Y:S01]  /*7b80*/  F2FP.BF16.F32.PACK_AB R47, R11, R6 ;  /* 0x000000060b2f723e */ /* 0x000fe200000010ff */
[C---:B------:R-:W-:Y:S01]  /*7b90*/  FMUL R2, R38.reuse, R13 ;  /* 0x0000000d26027220 */ /* 0x040fe20000400000 */
[C---:B------:R-:W-:Y:S01]  /*7ba0*/  FMUL R4, R38.reuse, R15 ;  /* 0x0000000f26047220 */ /* 0x040fe20000400000 */
[----:B------:R-:W-:Y:S01]  /*7bb0*/  FMUL R15, R38, R26 ;  /* 0x0000001a260f7220 */ /* 0x000fe20000400000 */
[----:B------:R-:W-:Y:S01]  /*7bc0*/  SHF.L.U32 R26, R53, 0x10, RZ ;  /* 0x00000010351a7819 */ /* 0x000fe200000006ff */
[C---:B------:R-:W-:Y:S01]  /*7bd0*/  FFMA R0, R41.reuse, R40, R0 ;  /* 0x0000002829007223 */ /* 0x040fe20000000000 */
[----:B------:R-:W-:Y:S01]  /*7be0*/  FFMA R2, R41, R25, R2 ;  /* 0x0000001929027223 */ /* 0x000fe20000000002 */
[----:B------:R-:W-:Y:S01]  /*7bf0*/  SHF.L.U32 R25, R54, 0x10, RZ ;  /* 0x0000001036197819 */ /* 0x000fe200000006ff */
[C---:B------:R-:W-:Y:S01]  /*7c00*/  FMUL R5, R38.reuse, R16 ;  /* 0x0000001026057220 */ /* 0x040fe20000400000 */
[C---:B------:R-:W-:Y:S01]  /*7c10*/  FMUL R16, R38.reuse, R27 ;  /* 0x0000001b26107220 */ /* 0x040fe20000400000 */
[----:B------:R-:W-:Y:S01]  /*7c20*/  LOP3.LUT R27, R53, 0xffff0000, RZ, 0xc0, !PT ;  /* 0xffff0000351b7812 */ /* 0x000fe200078ec0ff */
[C---:B------:R-:W-:Y:S01]  /*7c30*/  FMUL R6, R38.reuse, R17 ;  /* 0x0000001126067220 */ /* 0x040fe20000400000 */
[----:B------:R-:W-:Y:S01]  /*7c40*/  FMUL R17, R38, R28 ;  /* 0x0000001c26117220 */ /* 0x000fe20000400000 */
[----:B------:R-:W-:Y:S01]  /*7c50*/  F2FP.BF16.F32.PACK_AB R28, R2, R0 ;  /* 0x00000000021c723e */ /* 0x000fe200000010ff */
[----:B------:R-:W-:Y:S01]  /*7c60*/  FFMA R3, R41, R26, R3 ;  /* 0x0000001a29037223 */ /* 0x000fe20000000003 */
[----:B------:R-:W-:Y:S01]  /*7c70*/  LOP3.LUT R26, R54, 0xffff0000, RZ, 0xc0, !PT ;  /* 0xffff0000361a7812 */ /* 0x000fe200078ec0ff */
[----:B------:R-:W-:Y:S01]  /*7c80*/  STS.128 [R82+0x2000], R44 ;  /* 0x0020002c52007388 */ /* 0x000fe20000000c00 */
[----:B------:R-:W-:Y:S01]  /*7c90*/  SHF.L.U32 R0, R55, 0x10, RZ ;  /* 0x0000001037007819 */ /* 0x000fe200000006ff */
[----:B------:R-:W-:Y:S01]  /*7ca0*/  FFMA R4, R41, R27, R4 ;  /* 0x0000001b29047223 */ /* 0x000fe20000000004 */
[----:B------:R-:W-:Y:S01]  /*7cb0*/  LOP3.LUT R2, R55, 0xffff0000, RZ, 0xc0, !PT ;  /* 0xffff000037027812 */ /* 0x000fe200078ec0ff */
[C---:B------:R-:W-:Y:S01]  /*7cc0*/  FMUL R7, R38.reuse, R18 ;  /* 0x0000001226077220 */ /* 0x040fe20000400000 */
[C---:B------:R-:W-:Y:S01]  /*7cd0*/  FFMA R5, R41.reuse, R25, R5 ;  /* 0x0000001929057223 */ /* 0x040fe20000000005 */
[C---:B------:R-:W-:Y:S01]  /*7ce0*/  FFMA R6, R41.reuse, R26, R6 ;  /* 0x0000001a29067223 */ /* 0x040fe20000000006 */
[----:B------:R-:W-:Y:S01]  /*7cf0*/  FMUL R18, R38, R29 ;  /* 0x0000001d26127220 */ /* 0x000fe20000400000 */
[----:B------:R-:W-:Y:S01]  /*7d00*/  F2FP.BF16.F32.PACK_AB R29, R4, R3 ;  /* 0x00000003041d723e */ /* 0x000fe200000010ff */
[C---:B------:R-:W-:Y:S01]  /*7d10*/  FFMA R7, R41.reuse, R0, R7 ;  /* 0x0000000029077223 */ /* 0x040fe20000000007 */
[C---:B------:R-:W-:Y:S01]  /*7d20*/  SHF.L.U32 R0, R60.reuse, 0x10, RZ ;  /* 0x000000103c007819 */ /* 0x040fe200000006ff */
[----:B------:R-:W-:Y:S01]  /*7d30*/  FFMA R8, R41, R2, R8 ;  /* 0x0000000229087223 */ /* 0x000fe20000000008 */
[----:B------:R-:W-:Y:S01]  /*7d40*/  LOP3.LUT R3, R60, 0xffff0000, RZ, 0xc0, !PT ;  /* 0xffff00003c037812 */ /* 0x000fe200078ec0ff */
[C---:B------:R-:W-:Y:S01]  /*7d50*/  FMUL R9, R38.reuse, R20 ;  /* 0x0000001426097220 */ /* 0x040fe20000400000 */
[----:B------:R-:W-:Y:S01]  /*7d60*/  SHF.L.U32 R2, R61, 0x10, RZ ;  /* 0x000000103d027819 */ /* 0x000fe200000006ff */
[----:B------:R-:W-:Y:S01]  /*7d70*/  FMUL R10, R38, R21 ;  /* 0x00000015260a7220 */ /* 0x000fe20000400000 */
[----:B------:R-:W-:Y:S01]  /*7d80*/  F2FP.BF16.F32.PACK_AB R30, R6, R5 ;  /* 0x00000005061e723e */ /* 0x000fe200000010ff */
[----:B------:R-:W-:Y:S01]  /*7d90*/  FMUL R11, R38, R22 ;  /* 0x00000016260b7220 */ /* 0x000fe20000400000 */
[----:B------:R-:W-:Y:S01]  /*7da0*/  SHF.L.U32 R4, R71, 0x10, RZ ;  /* 0x0000001047047819 */ /* 0x000fe200000006ff */
[----:B------:R-:W-:Y:S01]  /*7db0*/  FFMA R9, R41, R0, R9 ;  /* 0x0000000029097223 */ /* 0x000fe20000000009 */
[----:B------:R-:W-:Y:S01]  /*7dc0*/  LOP3.LUT R0, R61, 0xffff0000, RZ, 0xc0, !PT ;  /* 0xffff00003d007812 */ /* 0x000fe200078ec0ff */
[----:B------:R-:W-:Y:S01]  /*7dd0*/  FFMA R10, R41, R3, R10 ;  /* 0x00000003290a7223 */ /* 0x000fe2000000000a */
[----:B------:R-:W-:Y:S01]  /*7de0*/  SHF.L.U32 R3, R63, 0x10, RZ ;  /* 0x000000103f037819 */ /* 0x000fe200000006ff */
[----:B------:R-:W-:Y:S01]  /*7df0*/  FFMA R11, R41, R2, R11 ;  /* 0x00000002290b7223 */ /* 0x000fe2000000000b */
[----:B------:R-:W-:Y:S01]  /*7e00*/  SHF.L.U32 R2, R62, 0x10, RZ ;  /* 0x000000103e027819 */ /* 0x000fe200000006ff */
[C---:B------:R-:W-:Y:S01]  /*7e10*/  FMUL R12, R38.reuse, R23 ;  /* 0x00000017260c7220 */ /* 0x040fe20000400000 */
[----:B------:R-:W-:Y:S01]  /*7e20*/  LOP3.LUT R5, R71, 0xffff0000, RZ, 0xc0, !PT ;  /* 0xffff000047057812 */ /* 0x000fe200078ec0ff */
[C---:B------:R-:W-:Y:S01]  /*7e30*/  FMUL R13, R38.reuse, R24 ;  /* 0x00000018260d7220 */ /* 0x040fe20000400000 */
[----:B------:R-:W-:Y:S01]  /*7e40*/  FMUL R20, R38, R31 ;  /* 0x0000001f26147220 */ /* 0x000fe20000400000 */
[----:B------:R-:W-:Y:S01]  /*7e50*/  F2FP.BF16.F32.PACK_AB R31, R8, R7 ;  /* 0x00000007081f723e */ /* 0x000fe200000010ff */
[C---:B------:R-:W-:Y:S01]  /*7e60*/  FFMA R12, R41.reuse, R0, R12 ;  /* 0x00000000290c7223 */ /* 0x040fe2000000000c */
[----:B------:R-:W-:Y:S01]  /*7e70*/  LOP3.LUT R0, R62, 0xffff0000, RZ, 0xc0, !PT ;  /* 0xffff00003e007812 */ /* 0x000fe200078ec0ff */
[----:B------:R-:W-:Y:S01]  /*7e80*/  FFMA R13, R41, R2, R13 ;  /* 0x00000002290d7223 */ /* 0x000fe2000000000d */
[----:B------:R-:W-:Y:S01]  /*7e90*/  LOP3.LUT R2, R63, 0xffff0000, RZ, 0xc0, !PT ;  /* 0xffff00003f027812 */ /* 0x000fe200078ec0ff */
[----:B------:R-:W-:Y:S01]  /*7ea0*/  FMUL R21, R38, R32 ;  /* 0x0000002026157220 */ /* 0x000fe20000400000 */
[----:B------:R-:W-:Y:S01]  /*7eb0*/  F2FP.BF16.F32.PACK_AB R8, R10, R9 ;  /* 0x000000090a08723e */ /* 0x000fe200000010ff */
[C---:B------:R-:W-:Y:S01]  /*7ec0*/  FFMA R14, R41.reuse, R0, R14 ;  /* 0x00000000290e7223 */ /* 0x040fe2000000000e */
[----:B------:R-:W-:Y:S01]  /*7ed0*/  SHF.L.U32 R0, R68, 0x10, RZ ;  /* 0x0000001044007819 */ /* 0x000fe200000006ff */
[----:B------:R-:W-:Y:S01]  /*7ee0*/  STS.128 [R95+0x2010], R28 ;  /* 0x0020101c5f007388 */ /* 0x000fe20000000c00 */
[----:B------:R-:W-:Y:S01]  /*7ef0*/  F2FP.BF16.F32.PACK_AB R9, R12, R11 ;  /* 0x0000000b0c09723e */ /* 0x000fe200000010ff */
[----:B------:R-:W-:Y:S01]  /*7f00*/  FFMA R15, R41, R3, R15 ;  /* 0x00000003290f7223 */ /* 0x000fe2000000000f */
[----:B------:R-:W-:Y:S01]  /*7f10*/  SHF.L.U32 R3, R69, 0x10, RZ ;  /* 0x0000001045037819 */ /* 0x000fe200000006ff */
[C---:B------:R-:W-:Y:S01]  /*7f20*/  FFMA R16, R41.reuse, R2, R16 ;  /* 0x0000000229107223 */ /* 0x040fe20000000010 */
[----:B------:R-:W-:Y:S01]  /*7f30*/  LOP3.LUT R2, R68, 0xffff0000, RZ, 0xc0, !PT ;  /* 0xffff000044027812 */ /* 0x000fe200078ec0ff */
[----:B------:R-:W-:Y:S01]  /*7f40*/  FFMA R17, R41, R0, R17 ;  /* 0x0000000029117223 */ /* 0x000fe20000000011 */
[----:B------:R-:W-:Y:S01]  /*7f50*/  LOP3.LUT R0, R69, 0xffff0000, RZ, 0xc0, !PT ;  /* 0xffff000045007812 */ /* 0x000fe200078ec0ff */
[C---:B------:R-:W-:Y:S01]  /*7f60*/  FMUL R22, R38.reuse, R33 ;  /* 0x0000002126167220 */ /* 0x040fe20000400000 */
[----:B------:R-:W-:Y:S01]  /*7f70*/  FMUL R23, R38, R34 ;  /* 0x0000002226177220 */ /* 0x000fe20000400000 */
[C---:B------:R-:W-:Y:S01]  /*7f80*/  FFMA R18, R41.reuse, R2, R18 ;  /* 0x0000000229127223 */ /* 0x040fe20000000012 */
[C---:B------:R-:W-:Y:S01]  /*7f90*/  FFMA R19, R41.reuse, R3, R19 ;  /* 0x0000000329137223 */ /* 0x040fe20000000013 */
[C---:B------:R-:W-:Y:S01]  /*7fa0*/  SHF.L.U32 R2, R70.reuse, 0x10, RZ ;  /* 0x0000001046027819 */ /* 0x040fe200000006ff */
[C---:B------:R-:W-:Y:S01]  /*7fb0*/  FFMA R20, R41.reuse, R0, R20 ;  /* 0x0000000029147223 */ /* 0x040fe20000000014 */
[----:B------:R-:W-:Y:S01]  /*7fc0*/  LOP3.LUT R3, R70, 0xffff0000, RZ, 0xc0, !PT ;  /* 0xffff000046037812 */ /* 0x000fe200078ec0ff */
[----:B------:R-:W-:Y:S01]  /*7fd0*/  FMUL R24, R38, R35 ;  /* 0x0000002326187220 */ /* 0x000fe20000400000 */
[----:B------:R-:W-:Y:S01]  /*7fe0*/  F2FP.BF16.F32.PACK_AB R10, R14, R13 ;  /* 0x0000000d0e0a723e */ /* 0x000fe200000010ff */
[C---:B------:R-:W-:Y:S01]  /*7ff0*/  FFMA R21, R41.reuse, R2, R21 ;  /* 0x0000000229157223 */ /* 0x040fe20000000015 */
[----:B------:R-:W-:Y:S01]  /*8000*/  F2FP.BF16.F32.PACK_AB R11, R16, R15 ;  /* 0x0000000f100b723e */ /* 0x000fe200000010ff */
[C---:B------:R-:W-:Y:S01]  /*8010*/  FFMA R22, R41.reuse, R3, R22 ;  /* 0x0000000329167223 */ /* 0x040fe20000000016 */
[C---:B------:R-:W-:Y:S01]  /*8020*/  FFMA R23, R41.reuse, R4, R23 ;  /* 0x0000000429177223 */ /* 0x040fe20000000017 */
[----:B------:R-:W-:Y:S01]  /*8030*/  FFMA R24, R41, R5, R24 ;  /* 0x0000000529187223 */ /* 0x000fe20000000018 */
[----:B------:R-:W-:Y:S01]  /*8040*/  F2FP.BF16.F32.PACK_AB R4, R18, R17 ;  /* 0x000000111204723e */ /* 0x000fe200000010ff */
[----:B------:R-:W-:Y:S01]  /*8050*/  STS.128 [R94+0x2020], R8 ;  /* 0x002020085e007388 */ /* 0x000fe20000000c00 */
[----:B------:R-:W-:Y:S02]  /*8060*/  F2FP.BF16.F32.PACK_AB R5, R20, R19 ;  /* 0x000000131405723e */ /* 0x000fe400000010ff */
[----:B------:R-:W-:Y:S02]  /*8070*/  F2FP.BF16.F32.PACK_AB R6, R22, R21 ;  /* 0x000000151606723e */ /* 0x000fe400000010ff */
[----:B------:R-:W-:Y:S02]  /*8080*/  F2FP.BF16.F32.PACK_AB R7, R24, R23 ;  /* 0x000000171807723e */ /* 0x000fe400000010ff */
[----:B------:R-:W-:Y:S02]  /*8090*/  MOV R0, UR50 ;  /* 0x0000003200007c02 */ /* 0x000fe40008000f00 */
[----:B------:R-:W-:Y:S01]  /*80a0*/  @P6 SHF.L.U32 R2, R81, 0x1f, RZ ;  /* 0x0000001f51026819 */ /* 0x000fe200000006ff */
[----:B------:R3:W-:Y:S01]  /*80b0*/  STS.128 [R102+0x2030], R4 ;  /* 0x0020300466007388 */ /* 0x0007e20000000c00 */
[----:B------:R-:W-:Y:S04]  /*80c0*/  @P6 LEA R0, R0, UR49, 0x3 ;  /* 0x0000003100006c11 */ /* 0x000fe8000f8e18ff */
[----:B------:R-:W-:Y:S01]  /*80d0*/  @P6 IADD3 R0, PT, PT, R0, 0xe0, RZ ;  /* 0x000000e000006810 */ /* 0x000fe20007ffe0ff */
[----:B------:R-:W-:Y:S01]  /*80e0*/  @!PT LDS RZ, [RZ] ;  /* 0x00000000fffff984 */ /* 0x000fe20000000800 */
[----:B------:R-:W-:Y:S01]  /*80f0*/  @!PT LDS RZ, [RZ] ;  /* 0x00000000fffff984 */ /* 0x000fe20000000800 */
[----:B------:R-:W-:Y:S01]  /*8100*/  @!PT LDS RZ, [RZ] ;  /* 0x00000000fffff984 */ /* 0x000fe20000000800 */
[----:B------:R-:W-:Y:S01]  /*8110*/  @!PT LDS RZ, [RZ] ;  /* 0x00000000fffff984 */ /* 0x000fe20000000800 */
[----:B------:R4:W-:Y:S06]  /*8120*/  MEMBAR.ALL.CTA ;  /* 0x0000000000007992 */ /* 0x0009ec0000008000 */
[----:B----4-:R-:W4:Y:S01]  /*8130*/  FENCE.VIEW.ASYNC.S ;  /* 0x00000000000073c6 */ /* 0x010f220000000000 */
[----:B-1----:R-:W-:Y:S02]  /*8140*/  @P6 PRMT R0, R103, 0x654, R0 ;  /* 0x0000065467006816 */ /* 0x002fe40000000000 */
[----:B---3--:R-:W-:Y:S01]  /*8150*/  LEA R6, R57, UR49, 0x3 ;  /* 0x0000003139067c11 */ /* 0x008fe2000f8e18ff */
[----:B----4-:R-:W-:Y:S06]  /*8160*/  BAR.SYNC.DEFER_BLOCKING 0x1, 0x80 ;  /* 0x0042000000007b1d */ /* 0x010fec0000010000 */
[----:B------:R-:W-:Y:S05]  /*8170*/  @P0 BRA `(.L_x_109) ;  /* 0x0000000000300947 */ /* 0x000fea0003800000 */
[----:B------:R-:W1:Y:S01]  /*8180*/  LDCU.64 UR6, c[0x0][0x348] ;  /* 0x00006900ff0677ac */ /* 0x000e620008000a00 */
[----:B------:R-:W-:Y:S02]  /*8190*/  R2UR UR10, R99 ;  /* 0x00000000630a72ca */ /* 0x000fe400000e0000 */
[----:B------:R-:W-:Y:S01]  /*81a0*/  R2UR UR11, R98 ;  /* 0x00000000620b72ca */ /* 0x000fe200000e0000 */
[----:B------:R-:W-:Y:S01]  /*81b0*/  UIADD3 UR9, UPT, UPT, UR41, 0x20, URZ ;  /* 0x0000002029097890 */ /* 0x000fe2000fffe0ff */
[----:B------:R-:W-:Y:S01]  /*81c0*/  R2UR UR12, R96 ;  /* 0x00000000600c72ca */ /* 0x000fe200000e0000 */
[----:B------:R-:W-:Y:S01]  /*81d0*/  UIADD3 UR8, UPT, UPT, UR49, 0x2200, URZ ;  /* 0x0000220031087890 */ /* 0x000fe2000fffe0ff */
[----:B------:R-:W-:Y:S01]  /*81e0*/  R2UR UR13, R97 ;  /* 0x00000000610d72ca */ /* 0x000fe200000e0000 */
[----:B-1----:R-:W-:Y:S04]  /*81f0*/  UIADD3 UR4, UP0, UPT, UR6, 0x780, URZ ;  /* 0x0000078006047890 */ /* 0x002fe8000ff1e0ff */
[----:B------:R-:W-:Y:S09]  /*8200*/  UIADD3.X UR5, UPT, UPT, URZ, UR7, URZ, UP0, !UPT ;  /* 0x00000007ff057290 */ /* 0x000ff200087fe4ff */
[----:B------:R1:W-:Y:S01]  /*8210*/  UTMASTG.5D.IM2COL [UR8], [UR4] ;  /* 0x00000008040073b5 */ /* 0x0003e20008060000 */
[----:B------:R0:W-:Y:S01]  /*8220*/  UTMACMDFLUSH ;  /* 0x00000000000079b7 */ /* 0x0001e20000000000 */
[----:B-1----:R-:W-:Y:S04]  /*8230*/  DEPBAR.LE SB0, 0x1 ;  /* 0x000080400000791a */ /* 0x002fe80000000000 */
.L_x_109:
[----:B------:R-:W-:Y:S05]  /*8240*/  BSYNC.RECONVERGENT B0 ;  /* 0x0000000000007941 */ /* 0x000fea0003800200 */
.L_x_108:
[----:B------:R-:W-:Y:S01]  /*8250*/  BAR.SYNC.DEFER_BLOCKING 0x1, 0x80 ;  /* 0x0042000000007b1d */ /* 0x000fe20000010000 */
[----:B------:R-:W-:Y:S04]  /*8260*/  UIADD3 UR4, UPT, UPT, UR50, 0x1, URZ ;  /* 0x0000000132047890 */ /* 0x000fe8000fffe0ff */
[----:B------:R-:W-:Y:S04]  /*8270*/  UISETP.NE.AND UP0, UPT, UR4, 0x4, UPT ;  /* 0x000000040400788c */ /* 0x000fe8000bf05270 */
[----:B------:R-:W-:Y:S01]  /*8280*/  USEL UR40, UR4, URZ, UP0 ;  /* 0x000000ff04287287 */ /* 0x000fe20008000000 */
[----:B------:R1:W-:Y:S01]  /*8290*/  @P6 SYNCS.ARRIVE.TRANS64.RED.A1T0 RZ, [R0+URZ], RZ ;  /* 0x000000ff00ff69a7 */ /* 0x0003e200081004ff */
[----:B------:R-:W-:Y:S01]  /*82a0*/  BSSY B1, `(.L_x_110) ;  /* 0x0000017000017945 */ /* 0x000fe20003800000 */
[----:B------:R-:W3:Y:S02]  /*82b0*/  @P6 SYNCS.PHASECHK.TRANS64.TRYWAIT P0, [R6+URZ+0xc0], R2 ;  /* 0x0000c002060065a7 */ /* 0x000ee400080011ff */
[----:B---3--:R-:W-:Y:S01]  /*82c0*/  @P6 SEL R58, RZ, 0x1, !P0 ;  /* 0x00000001ff3a6807 */ /* 0x008fe20004000000 */
[----:B-1----:R-:W-:Y:S06]  /*82d0*/  @!P6 BRA `(.L_x_111) ;  /* 0x00000000004ce947 */ /* 0x002fec0003800000 */
        /* <DEDUP_REMOVED lines=9> */
[----:B------:R-:W-:Y:S04]  /*8370*/  SHF.L.U32 R5, R81, 0x1f, RZ ;  /* 0x0000001f51057819 */ /* 0x000fe800000006ff */
[----:B------:R-:W1:Y:S02]  /*8380*/  SYNCS.PHASECHK.TRANS64.TRYWAIT P0, [R6+URZ+0xc0], R5 ;  /* 0x0000c005060075a7 */ /* 0x000e6400080011ff */
[----:B-1----:R-:W-:Y:S05]  /*8390*/  @!P0 BRA `(.L_x_114) ;  /* 0x0000002400e08947 */ /* 0x002fea0003800000 */
.L_x_113:
[----:B------:R-:W-:Y:S05]  /*83a0*/  BSYNC B0 ;  /* 0x0000000000007941 */ /* 0x000fea0003800000 */
.L_x_112:
[----:B------:R-:W-:Y:S02]  /*83b0*/  ISETP.NE.AND P0, PT, R59, RZ, PT ;  /* 0x000000ff3b00720c */ /* 0x000fe40003f05270 */
[----:B------:R-:W-:Y:S11]  /*83c0*/  IADD3 R57, PT, PT, R57, 0x1, RZ ;  /* 0x0000000139397810 */ /* 0x000ff60007ffe0ff */
[----:B------:R3:W4:Y:S04]  /*83d0*/  @P0 LDS.128 R48, [R4] ;  /* 0x0000000004300984 */ /* 0x0007280000000c00 */
[----:B------:R3:W1:Y:S04]  /*83e0*/  @P0 LDS.128 R52, [R3+0x10] ;  /* 0x0000100003340984 */ /* 0x0006680000000c00 */
[----:B------:R3:W1:Y:S04]  /*83f0*/  @P0 LDS.128 R60, [R2+0x20] ;  /* 0x00002000023c0984 */ /* 0x0006680000000c00 */
[----:B------:R3:W1:Y:S02]  /*8400*/  @P0 LDS.128 R68, [R0+0x30] ;  /* 0x0000300000440984 */ /* 0x0006640000000c00 */
.L_x_111:
[----:B------:R-:W-:Y:S05]  /*8410*/  BSYNC B1 ;  /* 0x0000000000017941 */ /* 0x000fea0003800000 */
.L_x_110:
[----:B---3--:R-:W-:Y:S05]  /*8420*/  VIADD R0, R39, 0x40 ;  /* 0x0000004027007836 */ /* 0x008fea0000000000 */
[----:B------:R-:W-:Y:S04]  /*8430*/  SHF.R.U32.HI R0, RZ, 0x15, R0 ;  /* 0x00000015ff007819 */ /* 0x000fe80000011600 */
[----:B------:R-:W-:Y:S11]  /*8440*/  LOP3.LUT P0, RZ, R0, 0x3, R86, 0x48, !PT ;  /* 0x0000000300ff7812 */ /* 0x000ff60007804856 */
[----:B------:R-:W-:Y:S02]  /*8450*/  @!UPT UIADD3 URZ, UPT, UPT, URZ, URZ, URZ ;  /* 0x000000fffffff290 */ /* 0x000fe4000fffe0ff */
[----:B------:R-:W-:Y:S05]  /*8460*/  @!P0 BRA `(.L_x_115) ;  /* 0x0000000000408947 */ /* 0x000fea0003800000 */
[----:B------:R-:W1:Y:S01]  /*8470*/  LDCU.64 UR8, c[0x4][0x70] ;  /* 0x01000e00ff0877ac */ /* 0x000e620008000a00 */
[----:B------:R-:W-:Y:S01]  /*8480*/  MOV R3, 0x0 ;  /* 0x0000000000037802 */ /* 0x000fe20000000f00 */
[----:B------:R-:W-:Y:S02]  /*8490*/  HFMA2 R12, -RZ, RZ, 0, 5.9604644775390625e-08 ;  /* 0x00000001ff0c7431 */ /* 0x000fe400000001ff */
[----:B------:R-:W-:Y:S02]  /*84a0*/  IMAD.MOV.U32 R8, RZ, RZ, 0x192 ;  /* 0x00000192ff087424 */ /* 0x000fe400078e00ff */
[----:B------:R-:W-:Y:S01]  /*84b0*/  IMAD.MOV.U32 R13, RZ, RZ, RZ ;  /* 0x000000ffff0d7224 */ /* 0x000fe200078e00ff */
[----:B------:R-:W3:Y:S01]  /*84c0*/  LDCU.64 UR6, c[0x4][0x78] ;  /* 0x01000f00ff0677ac */ /* 0x000ee20008000a00 */
[----:B------:R-:W2:Y:S01]  /*84d0*/  LDC.64 R2, c[0x4][R3] ;  /* 0x0100000003027b82 */ /* 0x000ea20000000a00 */
[----:B------:R-:W5:Y:S01]  /*84e0*/  LDCU.64 UR4, c[0x4][0x10] ;  /* 0x01000200ff0477ac */ /* 0x000f620008000a00 */
[----:B-1----:R-:W-:Y:S01]  /*84f0*/  MOV R5, UR9 ;  /* 0x0000000900057c02 */ /* 0x002fe20008000f00 */
[----:B------:R-:W-:Y:S01]  /*8500*/  IMAD.U32 R4, RZ, RZ, UR8 ;  /* 0x00000008ff047e24 */ /* 0x000fe2000f8e00ff */
[----:B---3--:R-:W-:Y:S01]  /*8510*/  MOV R7, UR7 ;  /* 0x0000000700077c02 */ /* 0x008fe20008000f00 */
[----:B------:R-:W-:Y:S01]  /*8520*/  IMAD.U32 R6, RZ, RZ, UR6 ;  /* 0x00000006ff067e24 */ /* 0x000fe2000f8e00ff */
[----:B-----5:R-:W-:Y:S01]  /*8530*/  MOV R11, UR5 ;  /* 0x00000005000b7c02 */ /* 0x020fe20008000f00 */
[----:B------:R-:W-:Y:S02]  /*8540*/  IMAD.U32 R10, RZ, RZ, UR4 ;  /* 0x00000004ff0a7e24 */ /* 0x000fe4000f8e00ff */
[----:B------:R-:W-:Y:S07]  /*8550*/  LEPC R20, `(.L_x_115) ;  /* 0x000000001014794e */ /* 0x000fee0000000000 */
[----:B--2-4-:R-:W-:Y:S05]  /*8560*/  CALL.ABS.NOINC R2 ;  /* 0x0000000002007343 */ /* 0x014fea0003c00000 */
.L_x_115:
[C---:B----4-:R-:W-:Y:S01]  /*8570*/  SHF.L.U32 R40, R48.reuse, 0x10, RZ ;  /* 0x0000001030287819 */ /* 0x050fe200000006ff */
[----:B------:R-:W-:Y:S05]  /*8580*/  WARPSYNC.ALL ;  /* 0x0000000000007948 */ /* 0x000fea0003800000 */
[----:B------:R-:W-:Y:S01]  /*8590*/  R2UR UR4, R39 ;  /* 0x00000000270472ca */ /* 0x000fe200000e0000 */
[----:B------:R-:W-:Y:S01]  /*85a0*/  BSSY.RECONVERGENT B0, `(.L_x_116) ;  /* 0x0000091000007945 */ /* 0x000fe20003800200 */
[----:B------:R-:W-:Y:S02]  /*85b0*/  LOP3.LUT R42, R48, 0xffff0000, RZ, 0xc0, !PT ;  /* 0xffff0000302a7812 */ /* 0x000fe400078ec0ff */
[----:B------:R-:W-:Y:S02]  /*85c0*/  SHF.L.U32 R43, R49, 0x10, RZ ;  /* 0x00000010312b7819 */ /* 0x000fe400000006ff */
[----:B------:R-:W-:Y:S02]  /*85d0*/  ISETP.NE.AND P6, PT, R101, RZ, PT ;  /* 0x000000ff6500720c */ /* 0x000fe40003fc5270 */
[----:B------:R-:W-:Y:S05]  /*85e0*/  ISETP.NE.AND P0, PT, R84, RZ, PT ;  /* 0x000000ff5400720c */ /* 0x000fea0003f05270 */
[----:B-1----:R-:W1:Y:S02]  /*85f0*/  LDTM.x32 R4, tmem[UR4+0x40] ;  /* 0x00004004000479ee */ /* 0x002e6400082c0000 */
[C---:B-1----:R-:W-:Y:S01]  /*8600*/  FMUL R0, R38.reuse, R4 ;  /* 0x0000000426007220 */ /* 0x042fe20000400000 */
[C---:B------:R-:W-:Y:S01]  /*8610*/  FMUL R4, R38.reuse, R8 ;  /* 0x0000000826047220 */ /* 0x040fe20000400000 */
        /* <DEDUP_REMOVED lines=14> */
[----:B------:R-:W-:Y:S01]  /*8700*/  FFMA R0, R41, R40, R0 ;  /* 0x0000002829007223 */ /* 0x000fe20000000000 */
[----:B------:R-:W-:Y:S01]  /*8710*/  SHF.L.U32 R40, R51, 0x10, RZ ;  /* 0x0000001033287819 */ /* 0x000fe200000006ff */
[C---:B------:R-:W-:Y:S01]  /*8720*/  FMUL R18, R38.reuse, R22 ;  /* 0x0000001626127220 */ /* 0x040fe20000400000 */
[C---:B------:R-:W-:Y:S01]  /*8730*/  FMUL R21, R38.reuse, R25 ;  /* 0x0000001926157220 */ /* 0x040fe20000400000 */
[C---:B------:R-:W-:Y:S01]  /*8740*/  FMUL R28, R38.reuse, R32 ;  /* 0x00000020261c7220 */ /* 0x040fe20000400000 */
[----:B------:R-:W-:Y:S01]  /*8750*/  LOP3.LUT R32, R49, 0xffff0000, RZ, 0xc0, !PT ;  /* 0xffff000031207812 */ /* 0x000fe200078ec0ff */
[----:B------:R-:W-:Y:S01]  /*8760*/  FFMA R2, R41, R42, R2 ;  /* 0x0000002a29027223 */ /* 0x000fe20000000002 */
[----:B------:R-:W-:Y:S01]  /*8770*/  LOP3.LUT R42, R51, 0xffff0000, RZ, 0xc0, !PT ;  /* 0xffff0000332a7812 */ /* 0x000fe200078ec0ff */
[C---:B------:R-:W-:Y:S01]  /*8780*/  FMUL R22, R38.reuse, R26 ;  /* 0x0000001a26167220 */ /* 0x040fe20000400000 */
[C---:B------:R-:W-:Y:S01]  /*8790*/  FMUL R25, R38.reuse, R29 ;  /* 0x0000001d26197220 */ /* 0x040fe20000400000 */
[----:B------:R-:W-:Y:S01]  /*87a0*/  FMUL R7, R38, R7 ;  /* 0x0000000726077220 */ /* 0x000fe20000400000 */
[----:B------:R-:W-:Y:S01]  /*87b0*/  F2FP.BF16.F32.PACK_AB R44, R2, R0 ;  /* 0x00000000022c723e */ /* 0x000fe200000010ff */
[----:B------:R-:W-:Y:S01]  /*87c0*/  FMUL R26, R38, R30 ;  /* 0x0000001e261a7220 */ /* 0x000fe20000400000 */
[----:B------:R-:W-:Y:S01]  /*87d0*/  SHF.L.U32 R0, R52, 0x10, RZ ;  /* 0x0000001034007819 */ /* 0x000fe200000006ff */
[----:B------:R-:W-:Y:S01]  /*87e0*/  FMUL R29, R38, R33 ;  /* 0x00000021261d7220 */ /* 0x000fe20000400000 */
[----:B------:R-:W-:Y:S01]  /*87f0*/  SHF.L.U32 R33, R50, 0x10, RZ ;  /* 0x0000001032217819 */ /* 0x000fe200000006ff */
[----:B------:R-:W-:Y:S01]  /*8800*/  FMUL R30, R38, R34 ;  /* 0x00000022261e7220 */ /* 0x000fe20000400000 */
[----:B------:R-:W-:Y:S01]  /*8810*/  LOP3.LUT R34, R50, 0xffff0000, RZ, 0xc0, !PT ;  /* 0xffff000032227812 */ /* 0x000fe200078ec0ff */
[C---:B------:R-:W-:Y:S01]  /*8820*/  FFMA R3, R41.reuse, R43, R3 ;  /* 0x0000002b29037223 */ /* 0x040fe20000000003 */
[----:B------:R-:W-:Y:S01]  /*8830*/  LOP3.LUT R2, R52, 0xffff0000, RZ, 0xc0, !PT ;  /* 0xffff000034027812 */ /* 0x000fe200078ec0ff */
[C---:B------:R-:W-:Y:S01]  /*8840*/  FFMA R7, R41.reuse, R32, R7 ;  /* 0x0000002029077223 */ /* 0x040fe20000000007 */
[C---:B------:R-:W-:Y:S01]  /*8850*/  FMUL R11, R38.reuse, R11 ;  /* 0x0000000b260b7220 */ /* 0x040fe20000400000 */
[C---:B------:R-:W-:Y:S01]  /*8860*/  FFMA R4, R41.reuse, R33, R4 ;  /* 0x0000002129047223 */ /* 0x040fe20000000004 */
[C---:B------:R-:W-:Y:S01]  /*8870*/  FFMA R5, R41.reuse, R34, R5 ;  /* 0x0000002229057223 */ /* 0x040fe20000000005 */
[----:B------:R-:W-:Y:S01]  /*8880*/  FFMA R6, R41, R40, R6 ;  /* 0x0000002829067223 */ /* 0x000fe20000000006 */
[----:B------:R-:W-:Y:S01]  /*8890*/  F2FP.BF16.F32.PACK_AB R45, R7, R3 ;  /* 0x00000003072d723e */ /* 0x000fe200000010ff */
[----:B------:R-:W-:Y:S01]  /*88a0*/  FFMA R11, R41, R42, R11 ;  /* 0x0000002a290b7223 */ /* 0x000fe2000000000b */
[----:B------:R-:W-:Y:S01]  /*88b0*/  SHF.L.U32 R3, R53, 0x10, RZ ;  /* 0x0000001035037819 */ /* 0x000fe200000006ff */
[----:B------:R-:W-:Y:S01]  /*88c0*/  FFMA R8, R41, R0, R8 ;  /* 0x0000000029087223 */ /* 0x000fe20000000008 */
[----:B------:R-:W-:Y:S01]  /*88d0*/  LOP3.LUT R0, R53, 0xffff0000, RZ, 0xc0, !PT ;  /* 0xffff000035007812 */ /* 0x000fe200078ec0ff */
[----:B------:R-:W-:Y:S01]  /*88e0*/  FMUL R15, R38, R15 ;  /* 0x0000000f260f7220 */ /* 0x000fe20000400000 */
[----:B------:R-:W-:Y:S01]  /*88f0*/  F2FP.BF16.F32.PACK_AB R46, R5, R4 ;  /* 0x00000004052e723e */ /* 0x000fe200000010ff */
[C---:B------:R-:W-:Y:S01]  /*8900*/  FFMA R9, R41.reuse, R2, R9 ;  /* 0x0000000229097223 */ /* 0x040fe20000000009 */
[C---:B------:R-:W-:Y:S01]  /*8910*/  SHF.L.U32 R2, R54.reuse, 0x10, RZ ;  /* 0x0000001036027819 */ /* 0x040fe200000006ff */
[----:B------:R-:W-:Y:S01]  /*8920*/  FFMA R10, R41, R3, R10 ;  /* 0x00000003290a7223 */ /* 0x000fe2000000000a */
[----:B------:R-:W-:Y:S01]  /*8930*/  SHF.L.U32 R3, R55, 0x10, RZ ;  /* 0x0000001037037819 */ /* 0x000fe200000006ff */
[C---:B------:R-:W-:Y:S01]  /*8940*/  FFMA R15, R41.reuse, R0, R15 ;  /* 0x00000000290f7223 */ /* 0x040fe2000000000f */
[----:B------:R-:W-:Y:S01]  /*8950*/  LOP3.LUT R0, R54, 0xffff0000, RZ, 0xc0, !PT ;  /* 0xffff000036007812 */ /* 0x000fe200078ec0ff */
[----:B------:R-:W-:Y:S01]  /*8960*/  FFMA R12, R41, R2, R12 ;  /* 0x00000002290c7223 */ /* 0x000fe2000000000c */
[----:B------:R-:W-:Y:S01]  /*8970*/  SHF.L.U32 R2, R60, 0x10, RZ ;  /* 0x000000103c027819 */ /* 0x000fe200000006ff */
[----:B------:R-:W-:Y:S01]  /*8980*/  FMUL R19, R38, R19 ;  /* 0x0000001326137220 */ /* 0x000fe20000400000 */
[----:B------:R-:W-:Y:S01]  /*8990*/  F2FP.BF16.F32.PACK_AB R47, R11, R6 ;  /* 0x000000060b2f723e */ /* 0x000fe200000010ff */
[----:B------:R-:W-:Y:S01]  /*89a0*/  FFMA R13, R41, R0, R13 ;  /* 0x00000000290d7223 */ /* 0x000fe2000000000d */
[----:B------:R-:W-:Y:S01]  /*89b0*/  LOP3.LUT R0, R55, 0xffff0000, RZ, 0xc0, !PT ;  /* 0xffff000037007812 */ /* 0x000fe200078ec0ff */
[----:B------:R-:W-:Y:S01]  /*89c0*/  FFMA R14, R41, R3, R14 ;  /* 0x00000003290e7223 */ /* 0x000fe2000000000e */
[----:B------:R-:W-:Y:S01]  /*89d0*/  LOP3.LUT R3, R60, 0xffff0000, RZ, 0xc0, !PT ;  /* 0xffff00003c037812 */ /* 0x000fe200078ec0ff */
[----:B------:R-:W-:Y:S01]  /*89e0*/  FMUL R23, R38, R23 ;  /* 0x0000001726177220 */ /* 0x000fe20000400000 */
[----:B------:R-:W-:Y:S01]  /*89f0*/  F2FP.BF16.F32.PACK_AB R8, R9, R8 ;  /* 0x000000080908723e */ /* 0x000fe200000010ff */
[----:B------:R-:W-:Y:S01]  /*8a00*/  FFMA R19, R41, R0, R19 ;  /* 0x0000000029137223 */ /* 0x000fe20000000013 */
[----:B------:R-:W-:Y:S01]  /*8a10*/  SHF.L.U32 R0, R61, 0x10, RZ ;  /* 0x000000103d007819 */ /* 0x000fe200000006ff */
[----:B------:R-:W-:Y:S01]  /*8a20*/  FFMA R16, R41, R2, R16 ;  /* 0x0000000229107223 */ /* 0x000fe20000000010 */
[----:B------:R-:W-:Y:S01]  /*8a30*/  LOP3.LUT R2, R61, 0xffff0000, RZ, 0xc0, !PT ;  /* 0xffff00003d027812 */ /* 0x000fe200078ec0ff */
[----:B------:R-:W-:Y:S01]  /*8a40*/  FFMA R17, R41, R3, R17 ;  /* 0x0000000329117223 */ /* 0x000fe20000000011 */
[----:B------:R-:W-:Y:S01]  /*8a50*/  SHF.L.U32 R3, R63, 0x10, RZ ;  /* 0x000000103f037819 */ /* 0x000fe200000006ff */
[C---:B------:R-:W-:Y:S01]  /*8a60*/  FFMA R18, R41.reuse, R0, R18 ;  /* 0x0000000029127223 */ /* 0x040fe20000000012 */
[C---:B------:R-:W-:Y:S01]  /*8a70*/  SHF.L.U32 R0, R62.reuse, 0x10, RZ ;  /* 0x000000103e007819 */ /* 0x040fe200000006ff */
[----:B------:R-:W-:Y:S01]  /*8a80*/  FFMA R23, R41, R2, R23 ;  /* 0x0000000229177223 */ /* 0x000fe20000000017 */
[----:B------:R-:W-:Y:S01]  /*8a90*/  LOP3.LUT R2, R62, 0xffff0000, RZ, 0xc0, !PT ;  /* 0xffff00003e027812 */ /* 0x000fe200078ec0ff */
[----:B------:R-:W-:Y:S01]  /*8aa0*/  FMUL R27, R38, R27 ;  /* 0x0000001b261b7220 */ /* 0x000fe20000400000 */
[----:B------:R-:W-:Y:S01]  /*8ab0*/  F2FP.BF16.F32.PACK_AB R9, R15, R10 ;  /* 0x0000000a0f09723e */ /* 0x000fe200000010ff */
[----:B------:R-:W-:Y:S01]  /*8ac0*/  FFMA R20, R41, R0, R20 ;  /* 0x0000000029147223 */ /* 0x000fe20000000014 */
[----:B------:R-:W-:Y:S01]  /*8ad0*/  LOP3.LUT R0, R63, 0xffff0000, RZ, 0xc0, !PT ;  /* 0xffff00003f007812 */ /* 0x000fe200078ec0ff */
[C---:B------:R-:W-:Y:S01]  /*8ae0*/  FFMA R21, R41.reuse, R2, R21 ;  /* 0x0000000229157223 */ /* 0x040fe20000000015 */
[C---:B------:R-:W-:Y:S01]  /*8af0*/  SHF.L.U32 R2, R68.reuse, 0x10, RZ ;  /* 0x0000001044027819 */ /* 0x040fe200000006ff */
[----:B------:R-:W-:Y:S01]  /*8b00*/  FFMA R22, R41, R3, R22 ;  /* 0x0000000329167223 */ /* 0x000fe20000000016 */
[----:B------:R-:W-:Y:S01]  /*8b10*/  SHF.L.U32 R3, R69, 0x10, RZ ;  /* 0x0000001045037819 */ /* 0x000fe200000006ff */
[----:B------:R1:W-:Y:S01]  /*8b20*/  STS.128 [R82+0x4000], R44 ;  /* 0x0040002c52007388 */ /* 0x0003e20000000c00 */
[----:B------:R-:W-:Y:S01]  /*8b30*/  F2FP.BF16.F32.PACK_AB R10, R13, R12 ;  /* 0x0000000c0d0a723e */ /* 0x000fe200000010ff */
[C---:B------:R-:W-:Y:S01]  /*8b40*/  FFMA R27, R41.reuse, R0, R27 ;  /* 0x00000000291b7223 */ /* 0x040fe2000000001b */
[----:B------:R-:W-:Y:S01]  /*8b50*/  LOP3.LUT R0, R68, 0xffff0000, RZ, 0xc0, !PT ;  /* 0xffff000044007812 */ /* 0x000fe200078ec0ff */
[----:B------:R-:W-:Y:S01]  /*8b60*/  FFMA R24, R41, R2, R24 ;  /* 0x0000000229187223 */ /* 0x000fe20000000018 */
[----:B------:R-:W-:Y:S01]  /*8b70*/  F2FP.BF16.F32.PACK_AB R11, R19, R14 ;  /* 0x0000000e130b723e */ /* 0x000fe200000010ff */
[----:B------:R-:W-:Y:S01]  /*8b80*/  FMUL R31, R38, R31 ;  /* 0x0000001f261f7220 */ /* 0x000fe20000400000 */
[C---:B------:R-:W-:Y:S01]  /*8b90*/  SHF.L.U32 R2, R70.reuse, 0x10, RZ ;  /* 0x0000001046027819 */ /* 0x040fe200000006ff */
[----:B------:R-:W-:Y:S01]  /*8ba0*/  FFMA R25, R41, R0, R25 ;  /* 0x0000000029197223 */ /* 0x000fe20000000019 */
[----:B------:R-:W-:Y:S01]  /*8bb0*/  LOP3.LUT R0, R69, 0xffff0000, RZ, 0xc0, !PT ;  /* 0xffff000045007812 */ /* 0x000fe200078ec0ff */
[----:B------:R1:W-:Y:S01]  /*8bc0*/  STS.128 [R95+0x4010], R8 ;  /* 0x004010085f007388 */ /* 0x0003e20000000c00 */
[----:B------:R-:W-:Y:S01]  /*8bd0*/  SHF.L.U32 R4, R71, 0x10, RZ ;  /* 0x0000001047047819 */ /* 0x000fe200000006ff */
[C---:B------:R-:W-:Y:S01]  /*8be0*/  FFMA R26, R41.reuse, R3, R26 ;  /* 0x00000003291a7223 */ /* 0x040fe2000000001a */
[----:B------:R-:W-:Y:S01]  /*8bf0*/  LOP3.LUT R3, R70, 0xffff0000, RZ, 0xc0, !PT ;  /* 0xffff000046037812 */ /* 0x000fe200078ec0ff */
[----:B------:R-:W-:Y:S01]  /*8c00*/  FFMA R31, R41, R0, R31 ;  /* 0x00000000291f7223 */ /* 0x000fe2000000001f */
[----:B------:R-:W-:Y:S01]  /*8c10*/  F2FP.BF16.F32.PACK_AB R16, R17, R16 ;  /* 0x000000101110723e */ /* 0x000fe200000010ff */
[----:B------:R-:W-:Y:S01]  /*8c20*/  FMUL R35, R38, R35 ;  /* 0x0000002326237220 */ /* 0x000fe20000400000 */
[----:B------:R-:W-:Y:S01]  /*8c30*/  LOP3.LUT R5, R71, 0xffff0000, RZ, 0xc0, !PT ;  /* 0xffff000047057812 */ /* 0x000fe200078ec0ff */
[----:B------:R-:W-:Y:S01]  /*8c40*/  FFMA R28, R41, R2, R28 ;  /* 0x00000002291c7223 */ /* 0x000fe2000000001c */
[----:B------:R-:W-:Y:S01]  /*8c50*/  F2FP.BF16.F32.PACK_AB R17, R23, R18 ;  /* 0x000000121711723e */ /* 0x000fe200000010ff */
[----:B------:R-:W-:Y:S01]  /*8c60*/  FFMA R29, R41, R3, R29 ;  /* 0x00000003291d7223 */ /* 0x000fe2000000001d */
[----:B------:R-:W-:Y:S01]  /*8c70*/  F2FP.BF16.F32.PACK_AB R18, R21, R20 ;  /* 0x000000141512723e */ /* 0x000fe200000010ff */
[----:B------:R-:W-:Y:S01]  /*8c80*/  FFMA R30, R41, R4, R30 ;  /* 0x00000004291e7223 */ /* 0x000fe2000000001e */
[----:B------:R-:W-:Y:S01]  /*8c90*/  F2FP.BF16.F32.PACK_AB R19, R27, R22 ;  /* 0x000000161b13723e */ /* 0x000fe200000010ff */
[----:B------:R-:W-:Y:S01]  /*8ca0*/  FFMA R35, R41, R5, R35 ;  /* 0x0000000529237223 */ /* 0x000fe20000000023 */
[----:B------:R-:W-:Y:S02]  /*8cb0*/  F2FP.BF16.F32.PACK_AB R24, R25, R24 ;  /* 0x000000181918723e */ /* 0x000fe400000010ff */
[----:B------:R-:W-:Y:S01]  /*8cc0*/  F2FP.BF16.F32.PACK_AB R25, R31, R26 ;  /* 0x0000001a1f19723e */ /* 0x000fe200000010ff */
[----:B------:R1:W-:Y:S01]  /*8cd0*/  STS.128 [R94+0x4020], R16 ;  /* 0x004020105e007388 */ /* 0x0003e20000000c00 */
[----:B------:R-:W-:Y:S02]  /*8ce0*/  F2FP.BF16.F32.PACK_AB R26, R29, R28 ;  /* 0x0000001c1d1a723e */ /* 0x000fe400000010ff */
[----:B------:R-:W-:Y:S02]  /*8cf0*/  F2FP.BF16.F32.PACK_AB R27, R35, R30 ;  /* 0x0000001e231b723e */ /* 0x000fe400000010ff */
[----:B------:R-:W-:Y:S02]  /*8d00*/  MOV R0, UR40 ;  /* 0x0000002800007c02 */ /* 0x000fe40008000f00 */
[----:B------:R-:W-:Y:S01]  /*8d10*/  LEA R2, R57, UR49, 0x3 ;  /* 0x0000003139027c11 */ /* 0x000fe2000f8e18ff */
[----:B------:R1:W-:Y:S01]  /*8d20*/  STS.128 [R102+0x4030], R24 ;  /* 0x0040301866007388 */ /* 0x0003e20000000c00 */
[----:B------:R-:W-:Y:S02]  /*8d30*/  @P6 LEA R0, R0, UR49, 0x3 ;  /* 0x0000003100006c11 */ /* 0x000fe4000f8e18ff */
[----:B------:R-:W-:Y:S02]  /*8d40*/  @P6 SHF.L.U32 R3, R81, 0x1f, RZ ;  /* 0x0000001f51036819 */ /* 0x000fe400000006ff */
[----:B------:R-:W-:Y:S01]  /*8d50*/  @P6 IADD3 R0, PT, PT, R0, 0xe0, RZ ;  /* 0x000000e000006810 */ /* 0x000fe20007ffe0ff */
[----:B------:R-:W-:Y:S01]  /*8d60*/  @!PT LDS RZ, [RZ] ;  /* 0x00000000fffff984 */ /* 0x000fe20000000800 */
[----:B------:R-:W-:Y:S01]  /*8d70*/  @!PT LDS RZ, [RZ] ;  /* 0x00000000fffff984 */ /* 0x000fe20000000800 */
[----:B------:R-:W-:Y:S01]  /*8d80*/  @!PT LDS RZ, [RZ] ;  /* 0x00000000fffff984 */ /* 0x000fe20000000800 */
[----:B------:R-:W-:Y:S01]  /*8d90*/  @!PT LDS RZ, [RZ] ;  /* 0x00000000fffff984 */ /* 0x000fe20000000800 */
[----:B------:R3:W-:Y:S06]  /*8da0*/  MEMBAR.ALL.CTA ;  /* 0x0000000000007992 */ /* 0x0007ec0000008000 */
[----:B---3--:R-:W3:Y:S01]  /*8db0*/  FENCE.VIEW.ASYNC.S ;  /* 0x00000000000073c6 */ /* 0x008ee20000000000 */
[----:B------:R-:W-:Y:S01]  /*8dc0*/  @P6 PRMT R0, R103, 0x654, R0 ;  /* 0x0000065467006816 */ /* 0x000fe20000000000 */
[----:B---3--:R-:W-:Y:S06]  /*8dd0*/  BAR.SYNC.DEFER_BLOCKING 0x1, 0x80 ;  /* 0x0042000000007b1d */ /* 0x008fec0000010000 */
[----:B------:R-:W-:Y:S05]  /*8de0*/  @P0 BRA `(.L_x_117) ;  /* 0x0000000000300947 */ /* 0x000fea0003800000 */
[----:B------:R-:W3:Y:S01]  /*8df0*/  LDCU.64 UR6, c[0x0][0x348] ;  /* 0x00006900ff0677ac */ /* 0x000ee20008000a00 */
[----:B------:R-:W-:Y:S02]  /*8e00*/  R2UR UR10, R99 ;  /* 0x00000000630a72ca */ /* 0x000fe400000e0000 */
[----:B------:R-:W-:Y:S01]  /*8e10*/  R2UR UR11, R98 ;  /* 0x00000000620b72ca */ /* 0x000fe200000e0000 */
[----:B------:R-:W-:Y:S01]  /*8e20*/  UIADD3 UR9, UPT, UPT, UR41, 0x40, URZ ;  /* 0x0000004029097890 */ /* 0x000fe2000fffe0ff */
[----:B------:R-:W-:Y:S01]  /*8e30*/  R2UR UR12, R96 ;  /* 0x00000000600c72ca */ /* 0x000fe200000e0000 */
[----:B------:R-:W-:Y:S01]  /*8e40*/  UIADD3 UR8, UPT, UPT, UR49, 0x4200, URZ ;  /* 0x0000420031087890 */ /* 0x000fe2000fffe0ff */
[----:B------:R-:W-:Y:S01]  /*8e50*/  R2UR UR13, R97 ;  /* 0x00000000610d72ca */ /* 0x000fe200000e0000 */
[----:B---3--:R-:W-:Y:S04]  /*8e60*/  UIADD3 UR4, UP0, UPT, UR6, 0x780, URZ ;  /* 0x0000078006047890 */ /* 0x008fe8000ff1e0ff */
[----:B------:R-:W-:Y:S09]  /*8e70*/  UIADD3.X UR5, UPT, UPT, URZ, UR7, URZ, UP0, !UPT ;  /* 0x00000007ff057290 */ /* 0x000ff200087fe4ff */
[----:B------:R3:W-:Y:S01]  /*8e80*/  UTMASTG.5D.IM2COL [UR8], [UR4] ;  /* 0x00000008040073b5 */ /* 0x0007e20008060000 */
[----:B------:R0:W-:Y:S01]  /*8e90*/  UTMACMDFLUSH ;  /* 0x00000000000079b7 */ /* 0x0001e20000000000 */
[----:B---3--:R-:W-:Y:S04]  /*8ea0*/  DEPBAR.LE SB0, 0x1 ;  /* 0x000080400000791a */ /* 0x008fe80000000000 */
.L_x_117:
[----:B------:R-:W-:Y:S05]  /*8eb0*/  BSYNC.RECONVERGENT B0 ;  /* 0x0000000000007941 */ /* 0x000fea0003800200 */
.L_x_116:
[----:B------:R-:W-:Y:S01]  /*8ec0*/  BAR.SYNC.DEFER_BLOCKING 0x1, 0x80 ;  /* 0x0042000000007b1d */ /* 0x000fe20000010000 */
[----:B------:R-:W-:Y:S04]  /*8ed0*/  UIADD3 UR4, UPT, UPT, UR40, 0x1, URZ ;  /* 0x0000000128047890 */ /* 0x000fe8000fffe0ff */
[----:B------:R-:W-:Y:S04]  /*8ee0*/  UISETP.NE.AND UP0, UPT, UR4, 0x4, UPT ;  /* 0x000000040400788c */ /* 0x000fe8000bf05270 */
[----:B------:R-:W-:Y:S01]  /*8ef0*/  USEL UR50, UR4, URZ, UP0 ;  /* 0x000000ff04327287 */ /* 0x000fe20008000000 */
[----:B------:R3:W-:Y:S01]  /*8f00*/  @P6 SYNCS.ARRIVE.TRANS64.RED.A1T0 RZ, [R0+URZ], RZ ;  /* 0x000000ff00ff69a7 */ /* 0x0007e200081004ff */
[----:B------:R-:W-:Y:S01]  /*8f10*/  BSSY B1, `(.L_x_118) ;  /* 0x0000017000017945 */ /* 0x000fe20003800000 */
[----:B------:R-:W4:Y:S02]  /*8f20*/  @P6 SYNCS.PHASECHK.TRANS64.TRYWAIT P0, [R2+URZ+0xc0], R3 ;  /* 0x0000c003020065a7 */ /* 0x000f2400080011ff */
[----:B----4-:R-:W-:Y:S01]  /*8f30*/  @P6 SEL R58, RZ, 0x1, !P0 ;  /* 0x00000001ff3a6807 */ /* 0x010fe20004000000 */
[----:B---3--:R-:W-:Y:S06]  /*8f40*/  @!P6 BRA `(.L_x_119) ;  /* 0x00000000004ce947 */ /* 0x008fec0003800000 */
        /* <DEDUP_REMOVED lines=10> */
[----:B------:R-:W3:Y:S02]  /*8ff0*/  SYNCS.PHASECHK.TRANS64.TRYWAIT P0, [R2+URZ+0xc0], R5 ;  /* 0x0000c005020075a7 */ /* 0x000ee400080011ff */
[----:B---3--:R-:W-:Y:S05]  /*9000*/  @!P0 BRA `(.L_x_122) ;  /* 0x0000001800d88947 */ /* 0x008fea0003800000 */
.L_x_121:
[----:B------:R-:W-:Y:S05]  /*9010*/  BSYNC B0 ;  /* 0x0000000000007941 */ /* 0x000fea0003800000 */
.L_x_120:
[----:B------:R-:W-:Y:S11]  /*9020*/  ISETP.NE.AND P0, PT, R59, RZ, PT ;  /* 0x000000ff3b00720c */ /* 0x000ff60003f05270 */
[----:B------:R-:W-:Y:S02]  /*9030*/  @!UPT UIADD3 URZ, UPT, UPT, URZ, URZ, URZ ;  /* 0x000000fffffff290 */ /* 0x000fe4000fffe0ff */
[----:B------:R4:W1:Y:S04]  /*9040*/  @P0 LDS.128 R48, [R4] ;  /* 0x0000000004300984 */ /* 0x0008680000000c00 */
[----:B------:R4:W1:Y:S04]  /*9050*/  @P0 LDS.128 R52, [R3+0x10] ;  /* 0x0000100003340984 */ /* 0x0008680000000c00 */
[----:B------:R4:W1:Y:S04]  /*9060*/  @P0 LDS.128 R60, [R0+0x20] ;  /* 0x00002000003c0984 */ /* 0x0008680000000c00 */
[----:B------:R4:W1:Y:S02]  /*9070*/  @P0 LDS.128 R68, [R57+0x30] ;  /* 0x0000300039440984 */ /* 0x0008640000000c00 */
.L_x_119:
[----:B------:R-:W-:Y:S05]  /*9080*/  BSYNC B1 ;  /* 0x0000000000017941 */ /* 0x000fea0003800000 */
.L_x_118:
[----:B----4-:R-:W-:Y:S05]  /*9090*/  VIADD R0, R39, 0x60 ;  /* 0x0000006027007836 */ /* 0x010fea0000000000 */
[----:B------:R-:W-:Y:S04]  /*90a0*/  SHF.R.U32.HI R0, RZ, 0x15, R0 ;  /* 0x00000015ff007819 */ /* 0x000fe80000011600 */
[----:B------:R-:W-:Y:S11]  /*90b0*/  LOP3.LUT P0, RZ, R0, 0x3, R86, 0x48, !PT ;  /* 0x0000000300ff7812 */ /* 0x000ff60007804856 */
[----:B------:R-:W-:Y:S02]  /*90c0*/  @!UPT UIADD3 URZ, UPT, UPT, URZ, URZ, URZ ;  /* 0x000000fffffff290 */ /* 0x000fe4000fffe0ff */
[----:B------:R-:W-:Y:S05]  /*90d0*/  @!P0 BRA `(.L_x_123) ;  /* 0x0000000000408947 */ /* 0x000fea0003800000 */
[----:B------:R-:W4:Y:S01]  /*90e0*/  LDCU.64 UR8, c[0x4][0x70] ;  /* 0x01000e00ff0877ac */ /* 0x000f220008000a00 */
[----:B------:R-:W-:Y:S01]  /*90f0*/  MOV R3, 0x0 ;  /* 0x0000000000037802 */ /* 0x000fe20000000f00 */
[----:B------:R-:W-:Y:S02]  /*9100*/  HFMA2 R12, -RZ, RZ, 0, 5.9604644775390625e-08 ;  /* 0x00000001ff0c7431 */ /* 0x000fe400000001ff */
[----:B-1----:R-:W-:Y:S02]  /*9110*/  IMAD.MOV.U32 R8, RZ, RZ, 0x192 ;  /* 0x00000192ff087424 */ /* 0x002fe400078e00ff */
[----:B------:R-:W-:Y:S01]  /*9120*/  IMAD.MOV.U32 R13, RZ, RZ, RZ ;  /* 0x000000ffff0d7224 */ /* 0x000fe200078e00ff */
[----:B------:R-:W1:Y:S01]  /*9130*/  LDCU.64 UR6, c[0x4][0x78] ;  /* 0x01000f00ff0677ac */ /* 0x000e620008000a00 */
[----:B---3--:R-:W3:Y:S01]  /*9140*/  LDC.64 R2, c[0x4][R3] ;  /* 0x0100000003027b82 */ /* 0x008ee20000000a00 */
[----:B------:R-:W5:Y:S01]  /*9150*/  LDCU.64 UR4, c[0x4][0x10] ;  /* 0x01000200ff0477ac */ /* 0x000f620008000a00 */
[----:B----4-:R-:W-:Y:S01]  /*9160*/  MOV R5, UR9 ;  /* 0x0000000900057c02 */ /* 0x010fe20008000f00 */
[----:B------:R-:W-:Y:S01]  /*9170*/  IMAD.U32 R4, RZ, RZ, UR8 ;  /* 0x00000008ff047e24 */ /* 0x000fe2000f8e00ff */
[----:B-1----:R-:W-:Y:S01]  /*9180*/  MOV R7, UR7 ;  /* 0x0000000700077c02 */ /* 0x002fe20008000f00 */
[----:B------:R-:W-:Y:S01]  /*9190*/  IMAD.U32 R6, RZ, RZ, UR6 ;  /* 0x00000006ff067e24 */ /* 0x000fe2000f8e00ff */
[----:B-----5:R-:W-:Y:S01]  /*91a0*/  MOV R11, UR5 ;  /* 0x00000005000b7c02 */ /* 0x020fe20008000f00 */
[----:B------:R-:W-:Y:S02]  /*91b0*/  IMAD.U32 R10, RZ, RZ, UR4 ;  /* 0x00000004ff0a7e24 */ /* 0x000fe4000f8e00ff */
[----:B------:R-:W-:Y:S07]  /*91c0*/  LEPC R20, `(.L_x_123) ;  /* 0x000000001014794e */ /* 0x000fee0000000000 */
[----:B--23--:R-:W-:Y:S05]  /*91d0*/  CALL.ABS.NOINC R2 ;  /* 0x0000000002007343 */ /* 0x00cfea0003c00000 */
.L_x_123:
[----:B------:R-:W-:Y:S01]  /*91e0*/  ISETP.NE.AND P0, PT, R84, RZ, PT ;  /* 0x000000ff5400720c */ /* 0x000fe20003f05270 */
[----:B------:R-:W-:Y:S05]  /*91f0*/  WARPSYNC.ALL ;  /* 0x0000000000007948 */ /* 0x000fea0003800000 */
[----:B------:R-:W-:Y:S01]  /*9200*/  R2UR UR4, R39 ;  /* 0x00000000270472ca */ /* 0x000fe200000e0000 */
[----:B------:R-:W4:Y:S01]  /*9210*/  S2UR UR6, SR_CgaCtaId ;  /* 0x00000000000679c3 */ /* 0x000f220000008800 */
[----:B------:R-:W-:Y:S01]  /*9220*/  R2UR UR5, R56 ;  /* 0x00000000380572ca */ /* 0x000fe200000e0000 */
[----:B------:R-:W-:Y:S01]  /*9230*/  BSSY.RECONVERGENT B0, `(.L_x_124) ;  /* 0x000008e000007945 */ /* 0x000fe20003800200 */
[C---:B-1----:R-:W-:Y:S02]  /*9240*/  SHF.L.U32 R0, R48.reuse, 0x10, RZ ;  /* 0x0000001030007819 */ /* 0x042fe400000006ff */
[----:B---3--:R-:W-:Y:S02]  /*9250*/  LOP3.LUT R2, R48, 0xffff0000, RZ, 0xc0, !PT ;  /* 0xffff000030027812 */ /* 0x008fe400078ec0ff */
[C---:B------:R-:W-:Y:S02]  /*9260*/  SHF.L.U32 R3, R49.reuse, 0x10, RZ ;  /* 0x0000001031037819 */ /* 0x040fe400000006ff */
[----:B------:R-:W-:Y:S02]  /*9270*/  LOP3.LUT R39, R49, 0xffff0000, RZ, 0xc0, !PT ;  /* 0xffff000031277812 */ /* 0x000fe400078ec0ff */
[C---:B------:R-:W-:Y:S01]  /*9280*/  SHF.L.U32 R40, R50.reuse, 0x10, RZ ;  /* 0x0000001032287819 */ /* 0x040fe200000006ff */
[----:B------:R-:W1:Y:S01]  /*9290*/  LDTM.x32 R4, tmem[UR4+0x60] ;  /* 0x00006004000479ee */ /* 0x000e6200082c0000 */
[----:B------:R-:W-:Y:S01]  /*92a0*/  LOP3.LUT R42, R50, 0xffff0000, RZ, 0xc0, !PT ;  /* 0xffff0000322a7812 */ /* 0x000fe200078ec0ff */
[----:B------:R-:W-:Y:S01]  /*92b0*/  NOP ;  /* 0x0000000000007918 */ /* 0x000fe20000000000 */
[C---:B------:R-:W-:Y:S01]  /*92c0*/  SHF.L.U32 R43, R51.reuse, 0x10, RZ ;  /* 0x00000010332b7819 */ /* 0x040fe200000006ff */
[----:B------:R-:W-:Y:S01]  /*92d0*/  UIADD3 UR4, UPT, UPT, UR5, 0x130, URZ ;  /* 0x0000013005047890 */ /* 0x000fe2000fffe0ff */
[----:B------:R-:W-:Y:S02]  /*92e0*/  LOP3.LUT R44, R51, 0xffff0000, RZ, 0xc0, !PT ;  /* 0xffff0000332c7812 */ /* 0x000fe400078ec0ff */
[C---:B------:R-:W-:Y:S02]  /*92f0*/  SHF.L.U32 R45, R52.reuse, 0x10, RZ ;  /* 0x00000010342d7819 */ /* 0x040fe400000006ff */
[----:B------:R-:W-:Y:S02]  /*9300*/  LOP3.LUT R46, R52, 0xffff0000, RZ, 0xc0, !PT ;  /* 0xffff0000342e7812 */ /* 0x000fe400078ec0ff */
[C---:B------:R-:W-:Y:S02]  /*9310*/  SHF.L.U32 R47, R53.reuse, 0x10, RZ ;  /* 0x00000010352f7819 */ /* 0x040fe400000006ff */
[----:B------:R-:W-:Y:S02]  /*9320*/  LOP3.LUT R48, R53, 0xffff0000, RZ, 0xc0, !PT ;  /* 0xffff000035307812 */ /* 0x000fe400078ec0ff */
[C---:B------:R-:W-:Y:S02]  /*9330*/  SHF.L.U32 R49, R54.reuse, 0x10, RZ ;  /* 0x0000001036317819 */ /* 0x040fe400000006ff */
[----:B------:R-:W-:Y:S02]  /*9340*/  LOP3.LUT R50, R54, 0xffff0000, RZ, 0xc0, !PT ;  /* 0xffff000036327812 */ /* 0x000fe400078ec0ff */
[C---:B------:R-:W-:Y:S02]  /*9350*/  SHF.L.U32 R51, R55.reuse, 0x10, RZ ;  /* 0x0000001037337819 */ /* 0x040fe400000006ff */
[----:B------:R-:W-:Y:S02]  /*9360*/  LOP3.LUT R52, R55, 0xffff0000, RZ, 0xc0, !PT ;  /* 0xffff000037347812 */ /* 0x000fe400078ec0ff */
[----:B------:R-:W-:Y:S01]  /*9370*/  SHF.L.U32 R53, R60, 0x10, RZ ;  /* 0x000000103c357819 */ /* 0x000fe200000006ff */
[----:B----4-:R-:W-:Y:S01]  /*9380*/  UPRMT UR4, UR6, 0x654, UR4 ;  /* 0x0000065406047896 */ /* 0x010fe20008000004 */
[C---:B-1----:R-:W-:Y:S01]  /*9390*/  FMUL R4, R38.reuse, R4 ;  /* 0x0000000426047220 */ /* 0x042fe20000400000 */
[C---:B------:R-:W-:Y:S01]  /*93a0*/  FMUL R5, R38.reuse, R5 ;  /* 0x0000000526057220 */ /* 0x040fe20000400000 */
[----:B------:R-:W-:Y:S01]  /*93b0*/  FMUL R6, R38, R6 ;  /* 0x0000000626067220 */ /* 0x000fe20000400000 */
[----:B------:R-:W-:Y:S01]  /*93c0*/  LOP3.LUT R54, R60, 0xffff0000, RZ, 0xc0, !PT ;  /* 0xffff00003c367812 */ /* 0x000fe200078ec0ff */
[C---:B------:R-:W-:Y:S01]  /*93d0*/  FFMA R4, R41.reuse, R0, R4 ;  /* 0x0000000029047223 */ /* 0x040fe20000000004 */
[----:B------:R-:W-:Y:S01]  /*93e0*/  FFMA R5, R41, R2, R5 ;  /* 0x0000000229057223 */ /* 0x000fe20000000005 */
[----:B------:R-:W-:Y:S01]  /*93f0*/  SHF.L.U32 R55, R61, 0x10, RZ ;  /* 0x000000103d377819 */ /* 0x000fe200000006ff */
[----:B------:R-:W-:Y:S01]  /*9400*/  FFMA R6, R41, R3, R6 ;  /* 0x0000000329067223 */ /* 0x000fe20000000006 */
[----:B------:R-:W-:Y:S01]  /*9410*/  SYNCS.ARRIVE.TRANS64.RED.A1T0 RZ, [UR4], RZ ;  /* 0x000000ffffff79a7 */ /* 0x000fe20008100404 */
[C---:B------:R-:W-:Y:S01]  /*9420*/  FMUL R7, R38.reuse, R7 ;  /* 0x0000000726077220 */ /* 0x040fe20000400000 */
[----:B------:R-:W-:Y:S01]  /*9430*/  F2FP.BF16.F32.PACK_AB R4, R5, R4 ;  /* 0x000000040504723e */ /* 0x000fe200000010ff */
[C---:B------:R-:W-:Y:S01]  /*9440*/  FMUL R8, R38.reuse, R8 ;  /* 0x0000000826087220 */ /* 0x040fe20000400000 */
[----:B------:R-:W-:Y:S01]  /*9450*/  FMUL R9, R38, R9 ;  /* 0x0000000926097220 */ /* 0x000fe20000400000 */
[----:B------:R-:W-:Y:S01]  /*9460*/  LOP3.LUT R56, R61, 0xffff0000, RZ, 0xc0, !PT ;  /* 0xffff00003d387812 */ /* 0x000fe200078ec0ff */
[C---:B------:R-:W-:Y:S01]  /*9470*/  FFMA R7, R41.reuse, R39, R7 ;  /* 0x0000002729077223 */ /* 0x040fe20000000007 */
[C---:B------:R-:W-:Y:S01]  /*9480*/  FFMA R8, R41.reuse, R40, R8 ;  /* 0x0000002829087223 */ /* 0x040fe20000000008 */
[----:B------:R-:W-:Y:S01]  /*9490*/  SHF.L.U32 R57, R62, 0x10, RZ ;  /* 0x000000103e397819 */ /* 0x000fe200000006ff */
[----:B------:R-:W-:Y:S01]  /*94a0*/  FFMA R9, R41, R42, R9 ;  /* 0x0000002a29097223 */ /* 0x000fe20000000009 */
[C---:B------:R-:W-:Y:S01]  /*94b0*/  FMUL R0, R38.reuse, R10 ;  /* 0x0000000a26007220 */ /* 0x040fe20000400000 */
[----:B------:R-:W-:Y:S01]  /*94c0*/  F2FP.BF16.F32.PACK_AB R5, R7, R6 ;  /* 0x000000060705723e */ /* 0x000fe200000010ff */
[C---:B------:R-:W-:Y:S01]  /*94d0*/  FMUL R2, R38.reuse, R11 ;  /* 0x0000000b26027220 */ /* 0x040fe20000400000 */
[----:B------:R-:W-:Y:S01]  /*94e0*/  FMUL R3, R38, R12 ;  /* 0x0000000c26037220 */ /* 0x000fe20000400000 */
[----:B------:R-:W-:Y:S01]  /*94f0*/  F2FP.BF16.F32.PACK_AB R6, R9, R8 ;  /* 0x000000080906723e */ /* 0x000fe200000010ff */
[C---:B------:R-:W-:Y:S01]  /*9500*/  FFMA R0, R41.reuse, R43, R0 ;  /* 0x0000002b29007223 */ /* 0x040fe20000000000 */
[C---:B------:R-:W-:Y:S01]  /*9510*/  FFMA R2, R41.reuse, R44, R2 ;  /* 0x0000002c29027223 */ /* 0x040fe20000000002 */
[----:B------:R-:W-:Y:S01]  /*9520*/  LOP3.LUT R58, R62, 0xffff0000, RZ, 0xc0, !PT ;  /* 0xffff00003e3a7812 */ /* 0x000fe200078ec0ff */
[----:B------:R-:W-:Y:S01]  /*9530*/  FFMA R3, R41, R45, R3 ;  /* 0x0000002d29037223 */ /* 0x000fe20000000003 */
[C---:B------:R-:W-:Y:S01]  /*9540*/  FMUL R10, R38.reuse, R13 ;  /* 0x0000000d260a7220 */ /* 0x040fe20000400000 */
[----:B------:R-:W-:Y:S01]  /*9550*/  SHF.L.U32 R59, R63, 0x10, RZ ;  /* 0x000000103f3b7819 */ /* 0x000fe200000006ff */
[----:B------:R-:W-:Y:S01]  /*9560*/  FMUL R11, R38, R14 ;  /* 0x0000000e260b7220 */ /* 0x000fe20000400000 */
[----:B------:R-:W-:Y:S01]  /*9570*/  F2FP.BF16.F32.PACK_AB R7, R2, R0 ;  /* 0x000000000207723e */ /* 0x000fe200000010ff */
[----:B------:R-:W-:Y:S01]  /*9580*/  FFMA R10, R41, R46, R10 ;  /* 0x0000002e290a7223 */ /* 0x000fe2000000000a */
[C---:B------:R-:W-:Y:S01]  /*9590*/  FMUL R15, R38.reuse, R15 ;  /* 0x0000000f260f7220 */ /* 0x040fe20000400000 */
[C---:B------:R-:W-:Y:S01]  /*95a0*/  FMUL R12, R38.reuse, R16 ;  /* 0x00000010260c7220 */ /* 0x040fe20000400000 */
[----:B------:R-:W-:Y:S01]  /*95b0*/  FMUL R13, R38, R17 ;  /* 0x00000011260d7220 */ /* 0x000fe20000400000 */
[----:B------:R1:W-:Y:S01]  /*95c0*/  STS.128 [R82+0x6000], R4 ;  /* 0x0060000452007388 */ /* 0x0003e20000000c00 */
[----:B------:R-:W-:Y:S01]  /*95d0*/  LOP3.LUT R60, R63, 0xffff0000, RZ, 0xc0, !PT ;  /* 0xffff00003f3c7812 */ /* 0x000fe200078ec0ff */
[C---:B------:R-:W-:Y:S01]  /*95e0*/  FFMA R11, R41.reuse, R47, R11 ;  /* 0x0000002f290b7223 */ /* 0x040fe2000000000b */
[----:B------:R-:W-:Y:S01]  /*95f0*/  SHF.L.U32 R61, R68, 0x10, RZ ;  /* 0x00000010443d7819 */ /* 0x000fe200000006ff */
[C---:B------:R-:W-:Y:S01]  /*9600*/  FFMA R15, R41.reuse, R48, R15 ;  /* 0x00000030290f7223 */ /* 0x040fe2000000000f */
[----:B------:R-:W-:Y:S01]  /*9610*/  F2FP.BF16.F32.PACK_AB R8, R10, R3 ;  /* 0x000000030a08723e */ /* 0x000fe200000010ff */
[C---:B------:R-:W-:Y:S01]  /*9620*/  FFMA R12, R41.reuse, R49, R12 ;  /* 0x00000031290c7223 */ /* 0x040fe2000000000c */
[C---:B------:R-:W-:Y:S01]  /*9630*/  FFMA R13, R41.reuse, R50, R13 ;  /* 0x00000032290d7223 */ /* 0x040fe2000000000d */
[C---:B------:R-:W-:Y:S01]  /*9640*/  FMUL R14, R38.reuse, R18 ;  /* 0x00000012260e7220 */ /* 0x040fe20000400000 */
[C---:B------:R-:W-:Y:S01]  /*9650*/  FMUL R19, R38.reuse, R19 ;  /* 0x0000001326137220 */ /* 0x040fe20000400000 */
[C---:B------:R-:W-:Y:S01]  /*9660*/  FMUL R16, R38.reuse, R20 ;  /* 0x0000001426107220 */ /* 0x040fe20000400000 */
[C---:B------:R-:W-:Y:S01]  /*9670*/  FMUL R17, R38.reuse, R21 ;  /* 0x0000001526117220 */ /* 0x040fe20000400000 */
[C---:B------:R-:W-:Y:S01]  /*9680*/  FFMA R14, R41.reuse, R51, R14 ;  /* 0x00000033290e7223 */ /* 0x040fe2000000000e */
[C---:B------:R-:W-:Y:S01]  /*9690*/  FMUL R18, R38.reuse, R22 ;  /* 0x0000001626127220 */ /* 0x040fe20000400000 */
[C---:B------:R-:W-:Y:S01]  /*96a0*/  FFMA R19, R41.reuse, R52, R19 ;  /* 0x0000003429137223 */ /* 0x040fe20000000013 */
[C---:B------:R-:W-:Y:S01]  /*96b0*/  FMUL R23, R38.reuse, R23 ;  /* 0x0000001726177220 */ /* 0x040fe20000400000 */
[C---:B------:R-:W-:Y:S01]  /*96c0*/  FFMA R16, R41.reuse, R53, R16 ;  /* 0x0000003529107223 */ /* 0x040fe20000000010 */
[C---:B------:R-:W-:Y:S01]  /*96d0*/  FMUL R20, R38.reuse, R24 ;  /* 0x0000001826147220 */ /* 0x040fe20000400000 */
[C---:B------:R-:W-:Y:S01]  /*96e0*/  FFMA R17, R41.reuse, R54, R17 ;  /* 0x0000003629117223 */ /* 0x040fe20000000011 */
[C---:B------:R-:W-:Y:S01]  /*96f0*/  FMUL R21, R38.reuse, R25 ;  /* 0x0000001926157220 */ /* 0x040fe20000400000 */
[----:B------:R-:W-:Y:S01]  /*9700*/  FFMA R18, R41, R55, R18 ;  /* 0x0000003729127223 */ /* 0x000fe20000000012 */
[C---:B------:R-:W-:Y:S01]  /*9710*/  FMUL R22, R38.reuse, R26 ;  /* 0x0000001a26167220 */ /* 0x040fe20000400000 */
[----:B------:R-:W-:Y:S01]  /*9720*/  F2FP.BF16.F32.PACK_AB R9, R15, R11 ;  /* 0x0000000b0f09723e */ /* 0x000fe200000010ff */
[----:B------:R-:W-:Y:S01]  /*9730*/  FFMA R23, R41, R56, R23 ;  /* 0x0000003829177223 */ /* 0x000fe20000000017 */
[C---:B------:R-:W-:Y:S01]  /*9740*/  FMUL R27, R38.reuse, R27 ;  /* 0x0000001b261b7220 */ /* 0x040fe20000400000 */
[----:B------:R-:W-:Y:S01]  /*9750*/  F2FP.BF16.F32.PACK_AB R10, R13, R12 ;  /* 0x0000000c0d0a723e */ /* 0x000fe200000010ff */
[----:B------:R-:W-:Y:S01]  /*9760*/  FFMA R20, R41, R57, R20 ;  /* 0x0000003929147223 */ /* 0x000fe20000000014 */
[----:B------:R-:W-:Y:S01]  /*9770*/  F2FP.BF16.F32.PACK_AB R11, R19, R14 ;  /* 0x0000000e130b723e */ /* 0x000fe200000010ff */
[----:B------:R-:W-:Y:S01]  /*9780*/  FMUL R24, R38, R28 ;  /* 0x0000001c26187220 */ /* 0x000fe20000400000 */
[----:B------:R-:W-:Y:S01]  /*9790*/  LOP3.LUT R62, R68, 0xffff0000, RZ, 0xc0, !PT ;  /* 0xffff0000443e7812 */ /* 0x000fe200078ec0ff */
[----:B------:R-:W-:Y:S01]  /*97a0*/  FFMA R21, R41, R58, R21 ;  /* 0x0000003a29157223 */ /* 0x000fe20000000015 */
[----:B------:R-:W-:Y:S01]  /*97b0*/  SHF.L.U32 R63, R69, 0x10, RZ ;  /* 0x00000010453f7819 */ /* 0x000fe200000006ff */
[----:B------:R1:W-:Y:S01]  /*97c0*/  STS.128 [R95+0x6010], R8 ;  /* 0x006010085f007388 */ /* 0x0003e20000000c00 */
[C---:B------:R-:W-:Y:S01]  /*97d0*/  FMUL R25, R38.reuse, R29 ;  /* 0x0000001d26197220 */ /* 0x040fe20000400000 */
[----:B------:R-:W-:Y:S01]  /*97e0*/  FFMA R22, R41, R59, R22 ;  /* 0x0000003b29167223 */ /* 0x000fe20000000016 */
[----:B------:R-:W-:Y:S01]  /*97f0*/  LOP3.LUT R64, R69, 0xffff0000, RZ, 0xc0, !PT ;  /* 0xffff000045407812 */ /* 0x000fe200078ec0ff */
[----:B------:R-:W-:Y:S01]  /*9800*/  FMUL R26, R38, R30 ;  /* 0x0000001e261a7220 */ /* 0x000fe20000400000 */
[C---:B------:R-:W-:Y:S01]  /*9810*/  FFMA R27, R41.reuse, R60, R27 ;  /* 0x0000003c291b7223 */ /* 0x040fe2000000001b */
[----:B------:R-:W-:Y:S01]  /*9820*/  SHF.L.U32 R65, R70, 0x10, RZ ;  /* 0x0000001046417819 */ /* 0x000fe200000006ff */
[----:B------:R-:W-:Y:S01]  /*9830*/  FMUL R31, R38, R31 ;  /* 0x0000001f261f7220 */ /* 0x000fe20000400000 */
[C---:B------:R-:W-:Y:S01]  /*9840*/  FFMA R24, R41.reuse, R61, R24 ;  /* 0x0000003d29187223 */ /* 0x040fe20000000018 */
[----:B------:R-:W-:Y:S01]  /*9850*/  LOP3.LUT R66, R70, 0xffff0000, RZ, 0xc0, !PT ;  /* 0xffff000046427812 */ /* 0x000fe200078ec0ff */
[C---:B------:R-:W-:Y:S01]  /*9860*/  FMUL R28, R38.reuse, R32 ;  /* 0x00000020261c7220 */ /* 0x040fe20000400000 */
[----:B------:R-:W-:Y:S01]  /*9870*/  FFMA R25, R41, R62, R25 ;  /* 0x0000003e29197223 */ /* 0x000fe20000000019 */
[----:B------:R-:W-:Y:S01]  /*9880*/  SHF.L.U32 R67, R71, 0x10, RZ ;  /* 0x0000001047437819 */ /* 0x000fe200000006ff */
[C---:B------:R-:W-:Y:S01]  /*9890*/  FMUL R29, R38.reuse, R33 ;  /* 0x00000021261d7220 */ /* 0x040fe20000400000 */
[----:B------:R-:W-:Y:S01]  /*98a0*/  F2FP.BF16.F32.PACK_AB R16, R17, R16 ;  /* 0x000000101110723e */ /* 0x000fe200000010ff */
[----:B------:R-:W-:Y:S01]  /*98b0*/  FFMA R26, R41, R63, R26 ;  /* 0x0000003f291a7223 */ /* 0x000fe2000000001a */
[----:B------:R-:W-:Y:S01]  /*98c0*/  LOP3.LUT R68, R71, 0xffff0000, RZ, 0xc0, !PT ;  /* 0xffff000047447812 */ /* 0x000fe200078ec0ff */
        /* <DEDUP_REMOVED lines=36> */
.L_x_125:
[----:B------:R-:W-:Y:S05]  /*9b10*/  BSYNC.RECONVERGENT B0 ;  /* 0x0000000000007941 */ /* 0x000fea0003800200 */
.L_x_124:
[----:B------:R-:W-:Y:S01]  /*9b20*/  BAR.SYNC.DEFER_BLOCKING 0x1, 0x80 ;  /* 0x0042000000007b1d */ /* 0x000fe20000010000 */
[----:B------:R-:W-:Y:S01]  /*9b30*/  UISETP.NE.AND UP0, UPT, UR53, -0x4, UPT ;  /* 0xfffffffc3500788c */ /* 0x000fe2000bf05270 */
[----:B------:R-:W-:Y:S08]  /*9b40*/  IADD3 R36, PT, PT, R36, 0x1, RZ ;  /* 0x0000000124247810 */ /* 0x000ff00007ffe0ff */
[----:B------:R-:W-:Y:S05]  /*9b50*/  BRA.U !UP0, `(.L_x_126) ;  /* 0x0000000108247547 */ /* 0x000fea000b800000 */
[----:B------:R-:W-:Y:S01]  /*9b60*/  ISETP.NE.AND P0, PT, R101, RZ, PT ;  /* 0x000000ff6500720c */ /* 0x000fe20003f05270 */
[----:B------:R-:W-:Y:S01]  /*9b70*/  IMAD.U32 R0, RZ, RZ, UR50 ;  /* 0x00000032ff007e24 */ /* 0x000fe2000f8e00ff */
[----:B------:R-:W-:Y:S04]  /*9b80*/  UIADD3 UR4, UPT, UPT, UR50, 0x1, URZ ;  /* 0x0000000132047890 */ /* 0x000fe8000fffe0ff */
[----:B------:R-:W-:Y:S04]  /*9b90*/  UISETP.NE.AND UP0, UPT, UR4, 0x4, UPT ;  /* 0x000000040400788c */ /* 0x000fe8000bf05270 */
[----:B------:R-:W-:Y:S03]  /*9ba0*/  USEL UR50, UR4, URZ, UP0 ;  /* 0x000000ff04327287 */ /* 0x000fe60008000000 */
[----:B------:R-:W-:Y:S05]  /*9bb0*/  @P0 LEA R0, R0, UR49, 0x3 ;  /* 0x0000003100000c11 */ /* 0x000fea000f8e18ff */
[----:B------:R-:W-:Y:S05]  /*9bc0*/  @P0 VIADD R0, R0, 0xe0 ;  /* 0x000000e000000836 */ /* 0x000fea0000000000 */
[----:B------:R-:W-:Y:S04]  /*9bd0*/  @P0 PRMT R0, R103, 0x654, R0 ;  /* 0x0000065467000816 */ /* 0x000fe80000000000 */
[----:B------:R3:W-:Y:S03]  /*9be0*/  @P0 SYNCS.ARRIVE.TRANS64.RED.A1T0 RZ, [R0+URZ], RZ ;  /* 0x000000ff00ff09a7 */ /* 0x0007e600081004ff */
.L_x_126:
[----:B------:R-:W-:Y:S01]  /*9bf0*/  R2UR UR5, R77 ;  /* 0x000000004d0572ca */ /* 0x000fe200000e0000 */
[----:B------:R-:W-:Y:S01]  /*9c00*/  UISETP.NE.AND UP0, UPT, UR62, URZ, UPT ;  /* 0x000000ff3e00728c */ /* 0x000fe2000bf05270 */
[----:B------:R-:W-:Y:S01]  /*9c10*/  R2UR UR4, R78 ;  /* 0x000000004e0472ca */ /* 0x000fe200000e0000 */
[----:B------:R-:W-:Y:S01]  /*9c20*/  UIADD3 UR53, UPT, UPT, UR53, 0x4, URZ ;  /* 0x0000000435357890 */ /* 0x000fe2000fffe0ff */
[C---:B------:R-:W-:Y:S01]  /*9c30*/  ISETP.NE.AND P0, PT, R36.reuse, 0x2, PT ;  /* 0x000000022400780c */ /* 0x040fe20003f05270 */
[----:B------:R-:W-:Y:S01]  /*9c40*/  UMOV UR52, UR63 ;  /* 0x0000003f00347c82 */ /* 0x000fe20008000000 */
[----:B------:R-:W-:Y:S02]  /*9c50*/  LOP3.LUT R79, R79, 0x1, RZ, 0x3c, !PT ;  /* 0x000000014f4f7812 */ /* 0x000fe400078e3cff */
[----:B---3--:R-:W-:Y:S02]  /*9c60*/  SEL R0, RZ, 0x1, P0 ;  /* 0x00000001ff007807 */ /* 0x008fe40000000000 */
[----:B------:R-:W-:Y:S02]  /*9c70*/  SEL R36, R36, RZ, P0 ;  /* 0x000000ff24247207 */ /* 0x000fe40000000000 */
[----:B------:R-:W-:Y:S01]  /*9c80*/  LOP3.LUT R80, R80, R0, RZ, 0x3c, !PT ;  /* 0x0000000050507212 */ /* 0x000fe200078e3cff */
[----:B------:R-:W-:Y:S02]  /*9c90*/  UIADD3 UR24, UPT, UPT, UR36, UR5, URZ ;  /* 0x0000000524187290 */ /* 0x000fe4000fffe0ff */
[----:B------:R-:W-:Y:S01]  /*9ca0*/  UIADD3 UR51, UPT, UPT, UR37, UR4, URZ ;  /* 0x0000000425337290 */ /* 0x000fe2000fffe0ff */
[----:B------:R-:W-:Y:S11]  /*9cb0*/  BRA.U UP0, `(.L_x_127) ;  /* 0xffffffbd00507547 */ /* 0x000ff6000b83ffff */
[----:B------:R-:W-:-:S13]  /*9cc0*/  R2UR UR4, R93 ;  /* 0x000000005d0472ca */ /* 0x000fda00000e0000 */
[----:B------:R-:W-:-:S09]  /*9cd0*/  UISETP.NE.AND UP0, UPT, UR4, URZ, UPT ;  /* 0x000000ff0400728c */ /* 0x000fd2000bf05270 */
[----:B------:R-:W-:Y:S05]  /*9ce0*/  BRA.U !UP0, `(.L_x_128) ;  /* 0x0000000108487547 */ /* 0x000fea000b800000 */
[----:B------:R-:W3:Y:S02]  /*9cf0*/  LDCU.64 UR4, c[0x0][0x990] ;  /* 0x00013200ff0477ac */ /* 0x000ee40008000a00 */
[----:B---3--:R-:W-:-:S04]  /*9d00*/  UISETP.NE.U32.AND UP0, UPT, UR4, URZ, UPT ;  /* 0x000000ff0400728c */ /* 0x008fc8000bf05070 */
[----:B------:R-:W-:-:S09]  /*9d10*/  UISETP.NE.AND.EX UP0, UPT, UR5, URZ, UPT, UP0 ;  /* 0x000000ff0500728c */ /* 0x000fd2000bf05300 */
[----:B------:R-:W-:Y:S05]  /*9d20*/  BRA.U UP0, `(.L_x_129) ;  /* 0x00000001000c7547 */ /* 0x000fea000b800000 */
[----:B------:R-:W-:-:S13]  /*9d30*/  FSETP.NEU.AND P0, PT, R41, RZ, PT ;  /* 0x000000ff2900720b */ /* 0x000fda0003f0d000 */
[----:B------:R-:W-:Y:S05]  /*9d40*/  @!P0 EXIT ;  /* 0x000000000000894d */ /* 0x000fea0003800000 */
[----:B------:R-:W-:Y:S05]  /*9d50*/  BRA `(.L_x_128) ;  /* 0x00000000002c7947 */ /* 0x000fea0003800000 */
.L_x_129:
[----:B------:R-:W-:Y:S01]  /*9d60*/  ISETP.NE.AND P0, PT, R100, RZ, PT ;  /* 0x000000ff6400720c */ /* 0x000fe20003f05270 */
[----:B------:R-:W-:-:S12]  /*9d70*/  BSSY.RECONVERGENT B0, `(.L_x_128) ;  /* 0x0000009000007945 */ /* 0x000fd80003800200 */
[----:B------:R-:W-:Y:S05]  /*9d80*/  @P0 BRA `(.L_x_130) ;  /* 0x0000000000140947 */ /* 0x000fea0003800000 */
[----:B------:R-:W3:Y:S02]  /*9d90*/  LDCU.64 UR4, c[0x0][0x988] ;  /* 0x00013100ff0477ac */ /* 0x000ee40008000a00 */
[----:B---3--:R-:W-:-:S04]  /*9da0*/  ISETP.NE.U32.AND P0, PT, RZ, UR4, PT ;  /* 0x00000004ff007c0c */ /* 0x008fc8000bf05070 */
[----:B------:R-:W-:-:S13]  /*9db0*/  ISETP.NE.AND.EX P0, PT, RZ, UR5, PT, P0 ;  /* 0x00000005ff007c0c */ /* 0x000fda000bf05300 */
[----:B------:R-:W-:Y:S05]  /*9dc0*/  @!P0 EXIT ;  /* 0x000000000000894d */ /* 0x000fea0003800000 */
[----:B------:R-:W-:Y:S05]  /*9dd0*/  BRA `(.L_x_131) ;  /* 0x0000000000087947 */ /* 0x000fea0003800000 */
.L_x_130:
[----:B------:R-:W-:-:S13]  /*9de0*/  FSETP.NEU.AND P0, PT, R41, RZ, PT ;  /* 0x000000ff2900720b */ /* 0x000fda0003f0d000 */
[----:B------:R-:W-:Y:S05]  /*9df0*/  @!P0 EXIT ;  /* 0x000000000000894d */ /* 0x000fea0003800000 */
.L_x_131:
[----:B------:R-:W-:Y:S05]  /*9e00*/  BSYNC.RECONVERGENT B0 ;  /* 0x0000000000007941 */ /* 0x000fea0003800200 */
.L_x_128:
[----:B------:R-:W3:Y:S01]  /*9e10*/  S2UR UR5, SR_CgaCtaId ;  /* 0x00000000000579c3 */ /* 0x000ee20000008800 */
[----:B------:R-:W-:Y:S01]  /*9e20*/  ULEA UR4, UR50, UR49, 0x3 ;  /* 0x0000003132047291 */ /* 0x000fe2000f8e18ff */
[----:B------:R-:W-:-:S04]  /*9e30*/  DEPBAR.LE SB0, 0x0 ;  /* 0x000080000000791a */ /* 0x000fc80000000000 */
[----:B------:R-:W-:-:S04]  /*9e40*/  UIADD3 UR4, UPT, UPT, UR4, 0xe0, URZ ;  /* 0x000000e004047890 */ /* 0x000fc8000fffe0ff */
[----:B---3--:R-:W-:-:S09]  /*9e50*/  UPRMT UR4, UR5, 0x654, UR4 ;  /* 0x0000065405047896 */ /* 0x008fd20008000004 */
[----:B------:R-:W-:Y:S01]  /*9e60*/  SYNCS.ARRIVE.TRANS64.RED.A1T0 RZ, [UR4], RZ ;  /* 0x000000ffffff79a7 */ /* 0x000fe20008100404 */
[----:B------:R-:W-:Y:S05]  /*9e70*/  EXIT ;  /* 0x000000000000794d */ /* 0x000fea0003800000 */
.L_x_20:
[----:B------:R-:W-:Y:S07]  /*9e80*/  MOV R0, UR17 ;  /* 0x0000001100007c02 */ /* 0x000fee0008000f00 */
.L_x_132:
[----:B--2---:R2:W4:Y:S02]  /*9e90*/  SYNCS.PHASECHK.TRANS64.TRYWAIT P0, [R0+URZ+0x60], R4 ;  /* 0x00006004000075a7 */ /* 0x00452400080011ff */
[----:B----4-:R-:W-:Y:S05]  /*9ea0*/  @!P0 NANOSLEEP.SYNCS 0x989680 ;  /* 0x009896800000895d */ /* 0x010fea0003900000 */
[----:B------:R-:W4:Y:S02]  /*9eb0*/  @!P0 SYNCS.PHASECHK.TRANS64 P0, [R0+URZ+0x60], R4 ;  /* 0x00006004000085a7 */ /* 0x000f2400080010ff */
[----:B----4-:R-:W-:Y:S05]  /*9ec0*/  @!P0 BRA `(.L_x_132) ;  /* 0xfffffffc00f08947 */ /* 0x010fea000383ffff */
[----:B------:R-:W-:Y:S05]  /*9ed0*/  BRA `(.L_x_19) ;  /* 0xffffff7800b47947 */ /* 0x000fea000383ffff */
.L_x_26:
[----:B------:R-:W-:Y:S07]  /*9ee0*/  MOV R0, UR9 ;  /* 0x0000000900007c02 */ /* 0x000fee0008000f00 */
.L_x_133:
[----:B--2---:R2:W4:Y:S02]  /*9ef0*/  SYNCS.PHASECHK.TRANS64.TRYWAIT P0, [R0+URZ+0x60], R4 ;  /* 0x00006004000075a7 */ /* 0x00452400080011ff */
[----:B----4-:R-:W-:Y:S05]  /*9f00*/  @!P0 NANOSLEEP.SYNCS 0x989680 ;  /* 0x009896800000895d */ /* 0x010fea0003900000 */
[----:B------:R-:W4:Y:S02]  /*9f10*/  @!P0 SYNCS.PHASECHK.TRANS64 P0, [R0+URZ+0x60], R4 ;  /* 0x00006004000085a7 */ /* 0x000f2400080010ff */
[----:B----4-:R-:W-:Y:S05]  /*9f20*/  @!P0 BRA `(.L_x_133) ;  /* 0xfffffffc00f08947 */ /* 0x010fea000383ffff */
[----:B------:R-:W-:Y:S05]  /*9f30*/  BRA `(.L_x_25) ;  /* 0xffffff8000607947 */ /* 0x000fea000383ffff */
.L_x_30:
[----:B-1----:R-:W-:-:S07]  /*9f40*/  MOV R0, UR45 ;  /* 0x0000002d00007c02 */ /* 0x002fce0008000f00 */
.L_x_134:
[----:B-1----:R1:W2:Y:S02]  /*9f50*/  SYNCS.PHASECHK.TRANS64.TRYWAIT P0, [R0+URZ+0x110], R3 ;  /* 0x00011003000075a7 */ /* 0x0022a400080011ff */
[----:B--2---:R-:W-:Y:S05]  /*9f60*/  @!P0 NANOSLEEP.SYNCS 0x989680 ;  /* 0x009896800000895d */ /* 0x004fea0003900000 */
[----:B------:R-:W2:Y:S02]  /*9f70*/  @!P0 SYNCS.PHASECHK.TRANS64 P0, [R0+URZ+0x110], R3 ;  /* 0x00011003000085a7 */ /* 0x000ea400080010ff */
[----:B--2---:R-:W-:Y:S05]  /*9f80*/  @!P0 BRA `(.L_x_134) ;  /* 0xfffffffc00f08947 */ /* 0x004fea000383ffff */
[----:B------:R-:W-:Y:S05]  /*9f90*/  BRA `(.L_x_135) ;  /* 0xffffff8400587947 */ /* 0x000fea000383ffff */
.L_x_34:
[----:B------:R-:W-:-:S07]  /*9fa0*/  MOV R0, UR4 ;  /* 0x0000000400007c02 */ /* 0x000fce0008000f00 */
.L_x_136:
[----:B-1----:R1:W2:Y:S02]  /*9fb0*/  SYNCS.PHASECHK.TRANS64.TRYWAIT P0, [R0+URZ], R2 ;  /* 0x00000002000075a7 */ /* 0x0022a400080011ff */
[----:B--2---:R-:W-:Y:S05]  /*9fc0*/  @!P0 NANOSLEEP.SYNCS 0x989680 ;  /* 0x009896800000895d */ /* 0x004fea0003900000 */
[----:B------:R-:W2:Y:S02]  /*9fd0*/  @!P0 SYNCS.PHASECHK.TRANS64 P0, [R0+URZ], R2 ;  /* 0x00000002000085a7 */ /* 0x000ea400080010ff */
[----:B--2---:R-:W-:Y:S05]  /*9fe0*/  @!P0 BRA `(.L_x_136) ;  /* 0xfffffffc00f08947 */ /* 0x004fea000383ffff */
[----:B------:R-:W-:Y:S05]  /*9ff0*/  BRA `(.L_x_137) ;  /* 0xffffff8800f07947 */ /* 0x000fea000383ffff */
.L_x_35:
[----:B------:R-:W-:-:S07]  /*a000*/  MOV R0, UR5 ;  /* 0x0000000500007c02 */ /* 0x000fce0008000f00 */
.L_x_138:
[----:B-1----:R1:W2:Y:S02]  /*a010*/  SYNCS.PHASECHK.TRANS64.TRYWAIT P0, [R0+URZ], R2 ;  /* 0x00000002000075a7 */ /* 0x0022a400080011ff */
[----:B--2---:R-:W-:Y:S05]  /*a020*/  @!P0 NANOSLEEP.SYNCS 0x989680 ;  /* 0x009896800000895d */ /* 0x004fea0003900000 */
[----:B------:R-:W2:Y:S02]  /*a030*/  @!P0 SYNCS.PHASECHK.TRANS64 P0, [R0+URZ], R2 ;  /* 0x00000002000085a7 */ /* 0x000ea400080010ff */
[----:B--2---:R-:W-:Y:S05]  /*a040*/  @!P0 BRA `(.L_x_138) ;  /* 0xfffffffc00f08947 */ /* 0x004fea000383ffff */
[----:B------:R-:W-:Y:S05]  /*a050*/  BRA `(.L_x_139) ;  /* 0xffffff8c00007947 */ /* 0x000fea000383ffff */
.L_x_36:
[----:B------:R-:W-:-:S07]  /*a060*/  MOV R0, UR5 ;  /* 0x0000000500007c02 */ /* 0x000fce0008000f00 */
.L_x_140:
[----:B-1----:R1:W2:Y:S02]  /*a070*/  SYNCS.PHASECHK.TRANS64.TRYWAIT P0, [R0+URZ], R2 ;  /* 0x00000002000075a7 */ /* 0x0022a400080011ff */
[----:B--2---:R-:W-:Y:S05]  /*a080*/  @!P0 NANOSLEEP.SYNCS 0x989680 ;  /* 0x009896800000895d */ /* 0x004fea0003900000 */
[----:B------:R-:W2:Y:S02]  /*a090*/  @!P0 SYNCS.PHASECHK.TRANS64 P0, [R0+URZ], R2 ;  /* 0x00000002000085a7 */ /* 0x000ea400080010ff */
[----:B--2---:R-:W-:Y:S05]  /*a0a0*/  @!P0 BRA `(.L_x_140) ;  /* 0xfffffffc00f08947 */ /* 0x004fea000383ffff */
[----:B------:R-:W-:Y:S05]  /*a0b0*/  BRA `(.L_x_141) ;  /* 0xffffff8c00107947 */ /* 0x000fea000383ffff */
.L_x_37:
[----:B------:R-:W-:-:S07]  /*a0c0*/  MOV R0, UR5 ;  /* 0x0000000500007c02 */ /* 0x000fce0008000f00 */
.L_x_142:
[----:B-1----:R1:W2:Y:S02]  /*a0d0*/  SYNCS.PHASECHK.TRANS64.TRYWAIT P0, [R0+URZ], R2 ;  /* 0x00000002000075a7 */ /* 0x0022a400080011ff */
[----:B--2---:R-:W-:Y:S05]  /*a0e0*/  @!P0 NANOSLEEP.SYNCS 0x989680 ;  /* 0x009896800000895d */ /* 0x004fea0003900000 */
[----:B------:R-:W2:Y:S02]  /*a0f0*/  @!P0 SYNCS.PHASECHK.TRANS64 P0, [R0+URZ], R2 ;  /* 0x00000002000085a7 */ /* 0x000ea400080010ff */
[----:B--2---:R-:W-:Y:S05]  /*a100*/  @!P0 BRA `(.L_x_142) ;  /* 0xfffffffc00f08947 */ /* 0x004fea000383ffff */
[----:B------:R-:W-:Y:S05]  /*a110*/  BRA `(.L_x_143) ;  /* 0xffffff8c00207947 */ /* 0x000fea000383ffff */
.L_x_38:
[----:B------:R-:W-:-:S07]  /*a120*/  MOV R0, UR5 ;  /* 0x0000000500007c02 */ /* 0x000fce0008000f00 */
.L_x_144:
[----:B-1----:R1:W2:Y:S02]  /*a130*/  SYNCS.PHASECHK.TRANS64.TRYWAIT P0, [R0+URZ], R2 ;  /* 0x00000002000075a7 */ /* 0x0022a400080011ff */
[----:B--2---:R-:W-:Y:S05]  /*a140*/  @!P0 NANOSLEEP.SYNCS 0x989680 ;  /* 0x009896800000895d */ /* 0x004fea0003900000 */
[----:B------:R-:W2:Y:S02]  /*a150*/  @!P0 SYNCS.PHASECHK.TRANS64 P0, [R0+URZ], R2 ;  /* 0x00000002000085a7 */ /* 0x000ea400080010ff */
[----:B--2---:R-:W-:Y:S05]  /*a160*/  @!P0 BRA `(.L_x_144) ;  /* 0xfffffffc00f08947 */ /* 0x004fea000383ffff */
[----:B------:R-:W-:Y:S05]  /*a170*/  BRA `(.L_x_145) ;  /* 0xffffff8c00307947 */ /* 0x000fea000383ffff */
.L_x_39:
[----:B------:R-:W-:-:S07]  /*a180*/  MOV R0, UR5 ;  /* 0x0000000500007c02 */ /* 0x000fce0008000f00 */
.L_x_146:
[----:B-1----:R1:W2:Y:S02]  /*a190*/  SYNCS.PHASECHK.TRANS64.TRYWAIT P0, [R0+URZ], R2 ;  /* 0x00000002000075a7 */ /* 0x0022a400080011ff */
[----:B--2---:R-:W-:Y:S05]  /*a1a0*/  @!P0 NANOSLEEP.SYNCS 0x989680 ;  /* 0x009896800000895d */ /* 0x004fea0003900000 */
[----:B------:R-:W2:Y:S02]  /*a1b0*/  @!P0 SYNCS.PHASECHK.TRANS64 P0, [R0+URZ], R2 ;  /* 0x00000002000085a7 */ /* 0x000ea400080010ff */
[----:B--2---:R-:W-:Y:S05]  /*a1c0*/  @!P0 BRA `(.L_x_146) ;  /* 0xfffffffc00f08947 */ /* 0x004fea000383ffff */
[----:B------:R-:W-:Y:S05]  /*a1d0*/  BRA `(.L_x_147) ;  /* 0xffffff8c00407947 */ /* 0x000fea000383ffff */
.L_x_40:
[----:B------:R-:W-:-:S07]  /*a1e0*/  MOV R0, UR5 ;  /* 0x0000000500007c02 */ /* 0x000fce0008000f00 */
.L_x_148:
[----:B-1----:R1:W2:Y:S02]  /*a1f0*/  SYNCS.PHASECHK.TRANS64.TRYWAIT P0, [R0+URZ], R2 ;  /* 0x00000002000075a7 */ /* 0x0022a400080011ff */
[----:B--2---:R-:W-:Y:S05]  /*a200*/  @!P0 NANOSLEEP.SYNCS 0x989680 ;  /* 0x009896800000895d */ /* 0x004fea0003900000 */
[----:B------:R-:W2:Y:S02]  /*a210*/  @!P0 SYNCS.PHASECHK.TRANS64 P0, [R0+URZ], R2 ;  /* 0x00000002000085a7 */ /* 0x000ea400080010ff */
[----:B--2---:R-:W-:Y:S05]  /*a220*/  @!P0 BRA `(.L_x_148) ;  /* 0xfffffffc00f08947 */ /* 0x004fea000383ffff */
[----:B------:R-:W-:Y:S05]  /*a230*/  BRA `(.L_x_149) ;  /* 0xffffff8c00507947 */ /* 0x000fea000383ffff */
.L_x_41:
[----:B------:R-:W-:-:S07]  /*a240*/  MOV R0, UR5 ;  /* 0x0000000500007c02 */ /* 0x000fce0008000f00 */
.L_x_150:
[----:B-1----:R1:W2:Y:S02]  /*a250*/  SYNCS.PHASECHK.TRANS64.TRYWAIT P0, [R0+URZ], R2 ;  /* 0x00000002000075a7 */ /* 0x0022a400080011ff */
[----:B--2---:R-:W-:Y:S05]  /*a260*/  @!P0 NANOSLEEP.SYNCS 0x989680 ;  /* 0x009896800000895d */ /* 0x004fea0003900000 */
[----:B------:R-:W2:Y:S02]  /*a270*/  @!P0 SYNCS.PHASECHK.TRANS64 P0, [R0+URZ], R2 ;  /* 0x00000002000085a7 */ /* 0x000ea400080010ff */
[----:B--2---:R-:W-:Y:S05]  /*a280*/  @!P0 BRA `(.L_x_150) ;  /* 0xfffffffc00f08947 */ /* 0x004fea000383ffff */
[----:B------:R-:W-:Y:S05]  /*a290*/  BRA `(.L_x_151) ;  /* 0xffffff8c00607947 */ /* 0x000fea000383ffff */
.L_x_42:
[----:B------:R-:W-:-:S07]  /*a2a0*/  MOV R0, UR5 ;  /* 0x0000000500007c02 */ /* 0x000fce0008000f00 */
.L_x_152:
[----:B-1----:R1:W2:Y:S02]  /*a2b0*/  SYNCS.PHASECHK.TRANS64.TRYWAIT P0, [R0+URZ], R2 ;  /* 0x00000002000075a7 */ /* 0x0022a400080011ff */
[----:B--2---:R-:W-:Y:S05]  /*a2c0*/  @!P0 NANOSLEEP.SYNCS 0x989680 ;  /* 0x009896800000895d */ /* 0x004fea0003900000 */
[----:B------:R-:W2:Y:S02]  /*a2d0*/  @!P0 SYNCS.PHASECHK.TRANS64 P0, [R0+URZ], R2 ;  /* 0x00000002000085a7 */ /* 0x000ea400080010ff */
[----:B--2---:R-:W-:Y:S05]  /*a2e0*/  @!P0 BRA `(.L_x_152) ;  /* 0xfffffffc00f08947 */ /* 0x004fea000383ffff */
[----:B------:R-:W-:Y:S05]  /*a2f0*/  BRA `(.L_x_153) ;  /* 0xffffff8c00707947 */ /* 0x000fea000383ffff */
.L_x_43:
[----:B------:R-:W-:-:S07]  /*a300*/  MOV R0, UR5 ;  /* 0x0000000500007c02 */ /* 0x000fce0008000f00 */
.L_x_154:
[----:B-1----:R1:W2:Y:S02]  /*a310*/  SYNCS.PHASECHK.TRANS64.TRYWAIT P0, [R0+URZ], R2 ;  /* 0x00000002000075a7 */ /* 0x0022a400080011ff */
[----:B--2---:R-:W-:Y:S05]  /*a320*/  @!P0 NANOSLEEP.SYNCS 0x989680 ;  /* 0x009896800000895d */ /* 0x004fea0003900000 */
[----:B------:R-:W2:Y:S02]  /*a330*/  @!P0 SYNCS.PHASECHK.TRANS64 P0, [R0+URZ], R2 ;  /* 0x00000002000085a7 */ /* 0x000ea400080010ff */
[----:B--2---:R-:W-:Y:S05]  /*a340*/  @!P0 BRA `(.L_x_154) ;  /* 0xfffffffc00f08947 */ /* 0x004fea000383ffff */
[----:B------:R-:W-:Y:S05]  /*a350*/  BRA `(.L_x_155) ;  /* 0xffffff8c00807947 */ /* 0x000fea000383ffff */
.L_x_44:
[----:B------:R-:W-:-:S07]  /*a360*/  MOV R0, UR5 ;  /* 0x0000000500007c02 */ /* 0x000fce0008000f00 */
.L_x_156:
[----:B-1----:R1:W2:Y:S02]  /*a370*/  SYNCS.PHASECHK.TRANS64.TRYWAIT P0, [R0+URZ], R2 ;  /* 0x00000002000075a7 */ /* 0x0022a400080011ff */
[----:B--2---:R-:W-:Y:S05]  /*a380*/  @!P0 NANOSLEEP.SYNCS 0x989680 ;  /* 0x009896800000895d */ /* 0x004fea0003900000 */
[----:B------:R-:W2:Y:S02]  /*a390*/  @!P0 SYNCS.PHASECHK.TRANS64 P0, [R0+URZ], R2 ;  /* 0x00000002000085a7 */ /* 0x000ea400080010ff */
[----:B--2---:R-:W-:Y:S05]  /*a3a0*/  @!P0 BRA `(.L_x_156) ;  /* 0xfffffffc00f08947 */ /* 0x004fea000383ffff */
[----:B------:R-:W-:Y:S05]  /*a3b0*/  BRA `(.L_x_157) ;  /* 0xffffff8c00907947 */ /* 0x000fea000383ffff */
.L_x_47:
[----:B------:R-:W-:-:S07]  /*a3c0*/  MOV R4, UR4 ;  /* 0x0000000400047c02 */ /* 0x000fce0008000f00 */
.L_x_158:
[----:B--2---:R2:W3:Y:S02]  /*a3d0*/  SYNCS.PHASECHK.TRANS64.TRYWAIT P1, [R4+URZ+0x118], R6 ;  /* 0x00011806040075a7 */ /* 0x0044e400080211ff */
[----:B---3--:R-:W-:Y:S05]  /*a3e0*/  @!P1 NANOSLEEP.SYNCS 0x989680 ;  /* 0x009896800000995d */ /* 0x008fea0003900000 */
[----:B------:R-:W3:Y:S02]  /*a3f0*/  @!P1 SYNCS.PHASECHK.TRANS64 P1, [R4+URZ+0x118], R6 ;  /* 0x00011806040095a7 */ /* 0x000ee400080210ff */
[----:B---3--:R-:W-:Y:S05]  /*a400*/  @!P1 BRA `(.L_x_158) ;  /* 0xfffffffc00f09947 */ /* 0x008fea000383ffff */
[----:B------:R-:W-:Y:S05]  /*a410*/  BRA `(.L_x_159) ;  /* 0xffffff9000007947 */ /* 0x000fea000383ffff */
.L_x_48:
[----:B--2---:R-:W-:-:S07]  /*a420*/  MOV R4, UR4 ;  /* 0x0000000400047c02 */ /* 0x004fce0008000f00 */
.L_x_160:
[----:B--2---:R2:W3:Y:S02]  /*a430*/  SYNCS.PHASECHK.TRANS64.TRYWAIT P1, [R4+URZ+0x110], R5 ;  /* 0x00011005040075a7 */ /* 0x0044e400080211ff */
[----:B---3--:R-:W-:Y:S05]  /*a440*/  @!P1 NANOSLEEP.SYNCS 0x989680 ;  /* 0x009896800000995d */ /* 0x008fea0003900000 */
[----:B------:R-:W3:Y:S02]  /*a450*/  @!P1 SYNCS.PHASECHK.TRANS64 P1, [R4+URZ+0x110], R5 ;  /* 0x00011005040095a7 */ /* 0x000ee400080210ff */
[----:B---3--:R-:W-:Y:S05]  /*a460*/  @!P1 BRA `(.L_x_160) ;  /* 0xfffffffc00f09947 */ /* 0x008fea000383ffff */
[----:B------:R-:W-:Y:S05]  /*a470*/  BRA `(.L_x_161) ;  /* 0xffffff9000087947 */ /* 0x000fea000383ffff */
.L_x_56:
[----:B------:R-:W-:-:S07]  /*a480*/  MOV R0, UR18 ;  /* 0x0000001200007c02 */ /* 0x000fce0008000f00 */
.L_x_162:
[----:B-1----:R1:W2:Y:S02]  /*a490*/  SYNCS.PHASECHK.TRANS64.TRYWAIT P0, [R0+URZ+0x110], R4 ;  /* 0x00011004000075a7 */ /* 0x0022a400080011ff */
[----:B--2---:R-:W-:Y:S05]  /*a4a0*/  @!P0 NANOSLEEP.SYNCS 0x989680 ;  /* 0x009896800000895d */ /* 0x004fea0003900000 */
[----:B------:R-:W2:Y:S02]  /*a4b0*/  @!P0 SYNCS.PHASECHK.TRANS64 P0, [R0+URZ+0x110], R4 ;  /* 0x00011004000085a7 */ /* 0x000ea400080010ff */
[----:B--2---:R-:W-:Y:S05]  /*a4c0*/  @!P0 BRA `(.L_x_162) ;  /* 0xfffffffc00f08947 */ /* 0x004fea000383ffff */
[----:B------:R-:W-:Y:S05]  /*a4d0*/  BRA `(.L_x_163) ;  /* 0xffffff9400847947 */ /* 0x000fea000383ffff */
.L_x_57:
[----:B------:R-:W-:-:S07]  /*a4e0*/  MOV R4, UR22 ;  /* 0x0000001600047c02 */ /* 0x000fce0008000f00 */
.L_x_164:
[----:B-1----:R1:W2:Y:S02]  /*a4f0*/  SYNCS.PHASECHK.TRANS64.TRYWAIT P0, [R4+URZ+0x130], R0 ;  /* 0x00013000040075a7 */ /* 0x0022a400080011ff */
[----:B--2---:R-:W-:Y:S05]  /*a500*/  @!P0 NANOSLEEP.SYNCS 0x989680 ;  /* 0x009896800000895d */ /* 0x004fea0003900000 */
[----:B------:R-:W2:Y:S02]  /*a510*/  @!P0 SYNCS.PHASECHK.TRANS64 P0, [R4+URZ+0x130], R0 ;  /* 0x00013000040085a7 */ /* 0x000ea400080010ff */
[----:B--2---:R-:W-:Y:S05]  /*a520*/  @!P0 BRA `(.L_x_164) ;  /* 0xfffffffc00f08947 */ /* 0x004fea000383ffff */
[----:B------:R-:W-:Y:S05]  /*a530*/  BRA `(.L_x_165) ;  /* 0xffffff9400a07947 */ /* 0x000fea000383ffff */
.L_x_60:
[----:B-1----:R-:W-:Y:S07]  /*a540*/  MOV R0, UR16 ;  /* 0x0000001000007c02 */ /* 0x002fee0008000f00 */
.L_x_166:
[----:B-1----:R1:W2:Y:S02]  /*a550*/  SYNCS.PHASECHK.TRANS64.TRYWAIT P0, [R0+URZ], R5 ;  /* 0x00000005000075a7 */ /* 0x0022a400080011ff */
[----:B--2---:R-:W-:Y:S05]  /*a560*/  @!P0 NANOSLEEP.SYNCS 0x989680 ;  /* 0x009896800000895d */ /* 0x004fea0003900000 */
[----:B------:R-:W2:Y:S02]  /*a570*/  @!P0 SYNCS.PHASECHK.TRANS64 P0, [R0+URZ], R5 ;  /* 0x00000005000085a7 */ /* 0x000ea400080010ff */
[----:B--2---:R-:W-:Y:S05]  /*a580*/  @!P0 BRA `(.L_x_166) ;  /* 0xfffffffc00f08947 */ /* 0x004fea000383ffff */
[----:B------:R-:W-:Y:S05]  /*a590*/  BRA `(.L_x_59) ;  /* 0xffffff9400c47947 */ /* 0x000fea000383ffff */
.L_x_63:
[----:B------:R-:W-:-:S07]  /*a5a0*/  MOV R0, UR4 ;  /* 0x0000000400007c02 */ /* 0x000fce0008000f00 */
.L_x_167:
[----:B-1----:R1:W3:Y:S02]  /*a5b0*/  SYNCS.PHASECHK.TRANS64.TRYWAIT P0, [R0+URZ], R2 ;  /* 0x00000002000075a7 */ /* 0x0022e400080011ff */
[----:B---3--:R-:W-:Y:S05]  /*a5c0*/  @!P0 NANOSLEEP.SYNCS 0x989680 ;  /* 0x009896800000895d */ /* 0x008fea0003900000 */
[----:B------:R-:W3:Y:S02]  /*a5d0*/  @!P0 SYNCS.PHASECHK.TRANS64 P0, [R0+URZ], R2 ;  /* 0x00000002000085a7 */ /* 0x000ee400080010ff */
[----:B---3--:R-:W-:Y:S05]  /*a5e0*/  @!P0 BRA `(.L_x_167) ;  /* 0xfffffffc00f08947 */ /* 0x008fea000383ffff */
[----:B------:R-:W-:Y:S05]  /*a5f0*/  BRA `(.L_x_168) ;  /* 0xffffff9800907947 */ /* 0x000fea000383ffff */
.L_x_64:
[----:B------:R-:W-:-:S07]  /*a600*/  MOV R0, UR4 ;  /* 0x0000000400007c02 */ /* 0x000fce0008000f00 */
.L_x_169:
[----:B-1----:R1:W2:Y:S02]  /*a610*/  SYNCS.PHASECHK.TRANS64.TRYWAIT P0, [R0+URZ], R2 ;  /* 0x00000002000075a7 */ /* 0x0022a400080011ff */
[----:B--2---:R-:W-:Y:S05]  /*a620*/  @!P0 NANOSLEEP.SYNCS 0x989680 ;  /* 0x009896800000895d */ /* 0x004fea0003900000 */
[----:B------:R-:W2:Y:S02]  /*a630*/  @!P0 SYNCS.PHASECHK.TRANS64 P0, [R0+URZ], R2 ;  /* 0x00000002000085a7 */ /* 0x000ea400080010ff */
[----:B--2---:R-:W-:Y:S05]  /*a640*/  @!P0 BRA `(.L_x_169) ;  /* 0xfffffffc00f08947 */ /* 0x004fea000383ffff */
[----:B------:R-:W-:Y:S05]  /*a650*/  BRA `(.L_x_170) ;  /* 0xffffff98009c7947 */ /* 0x000fea000383ffff */
.L_x_69:
[----:B------:R-:W-:Y:S07]  /*a660*/  MOV R0, UR20 ;  /* 0x0000001400007c02 */ /* 0x000fee0008000f00 */
.L_x_171:
[----:B-1----:R1:W2:Y:S02]  /*a670*/  SYNCS.PHASECHK.TRANS64.TRYWAIT P0, [R0+URZ+0x110], R2 ;  /* 0x00011002000075a7 */ /* 0x0022a400080011ff */
[----:B--2---:R-:W-:Y:S05]  /*a680*/  @!P0 NANOSLEEP.SYNCS 0x989680 ;  /* 0x009896800000895d */ /* 0x004fea0003900000 */
[----:B------:R-:W2:Y:S02]  /*a690*/  @!P0 SYNCS.PHASECHK.TRANS64 P0, [R0+URZ+0x110], R2 ;  /* 0x00011002000085a7 */ /* 0x000ea400080010ff */
[----:B--2---:R-:W-:Y:S05]  /*a6a0*/  @!P0 BRA `(.L_x_171) ;  /* 0xfffffffc00f08947 */ /* 0x004fea000383ffff */
[----:B------:R-:W-:Y:S05]  /*a6b0*/  BRA `(.L_x_172) ;  /* 0xffffff9c00f87947 */ /* 0x000fea000383ffff */
.L_x_72:
[----:B------:R-:W-:Y:S07]  /*a6c0*/  MOV R0, UR20 ;  /* 0x0000001400007c02 */ /* 0x000fee0008000f00 */
.L_x_173:
[----:B-1----:R1:W2:Y:S02]  /*a6d0*/  SYNCS.PHASECHK.TRANS64.TRYWAIT P2, [R0+URZ+0x108], R2 ;  /* 0x00010802000075a7 */ /* 0x0022a400080411ff */
[----:B--2---:R-:W-:Y:S05]  /*a6e0*/  @!P2 NANOSLEEP.SYNCS 0x989680 ;  /* 0x009896800000a95d */ /* 0x004fea0003900000 */
[----:B------:R-:W2:Y:S02]  /*a6f0*/  @!P2 SYNCS.PHASECHK.TRANS64 P2, [R0+URZ+0x108], R2 ;  /* 0x000108020000a5a7 */ /* 0x000ea400080410ff */
[----:B--2---:R-:W-:Y:S05]  /*a700*/  @!P2 BRA `(.L_x_173) ;  /* 0xfffffffc00f0a947 */ /* 0x004fea000383ffff */
[----:B------:R-:W-:Y:S05]  /*a710*/  BRA `(.L_x_71) ;  /* 0xffffffa4005c7947 */ /* 0x000fea000383ffff */
.L_x_75:
[----:B------:R-:W-:Y:S07]  /*a720*/  MOV R2, UR20 ;  /* 0x0000001400027c02 */ /* 0x000fee0008000f00 */
.L_x_174:
[----:B-1----:R1:W2:Y:S02]  /*a730*/  SYNCS.PHASECHK.TRANS64.TRYWAIT P1, [R2+URZ+0xe0], R8 ;  /* 0x0000e008020075a7 */ /* 0x0022a400080211ff */
[----:B--2---:R-:W-:Y:S05]  /*a740*/  @!P1 NANOSLEEP.SYNCS 0x989680 ;  /* 0x009896800000995d */ /* 0x004fea0003900000 */
[----:B------:R-:W2:Y:S02]  /*a750*/  @!P1 SYNCS.PHASECHK.TRANS64 P1, [R2+URZ+0xe0], R8 ;  /* 0x0000e008020095a7 */ /* 0x000ea400080210ff */
[----:B--2---:R-:W-:Y:S05]  /*a760*/  @!P1 BRA `(.L_x_174) ;  /* 0xfffffffc00f09947 */ /* 0x004fea000383ffff */
[----:B------:R-:W-:Y:S05]  /*a770*/  BRA `(.L_x_175) ;  /* 0xffffffa800107947 */ /* 0x000fea000383ffff */
.L_x_76:
[----:B------:R-:W-:Y:S07]  /*a780*/  MOV R2, UR20 ;  /* 0x0000001400027c02 */ /* 0x000fee0008000f00 */
.L_x_176:
[----:B-1----:R1:W2:Y:S02]  /*a790*/  SYNCS.PHASECHK.TRANS64.TRYWAIT P1, [R2+URZ+0xe8], R8 ;  /* 0x0000e808020075a7 */ /* 0x0022a400080211ff */
[----:B--2---:R-:W-:Y:S05]  /*a7a0*/  @!P1 NANOSLEEP.SYNCS 0x989680 ;  /* 0x009896800000995d */ /* 0x004fea0003900000 */
[----:B------:R-:W2:Y:S02]  /*a7b0*/  @!P1 SYNCS.PHASECHK.TRANS64 P1, [R2+URZ+0xe8], R8 ;  /* 0x0000e808020095a7 */ /* 0x000ea400080210ff */
[----:B--2---:R-:W-:Y:S05]  /*a7c0*/  @!P1 BRA `(.L_x_176) ;  /* 0xfffffffc00f09947 */ /* 0x004fea000383ffff */
[----:B------:R-:W-:Y:S05]  /*a7d0*/  BRA `(.L_x_177) ;  /* 0xffffffa800587947 */ /* 0x000fea000383ffff */
.L_x_77:
[----:B------:R-:W-:Y:S07]  /*a7e0*/  MOV R2, UR20 ;  /* 0x0000001400027c02 */ /* 0x000fee0008000f00 */
.L_x_178:
[----:B-1----:R1:W2:Y:S02]  /*a7f0*/  SYNCS.PHASECHK.TRANS64.TRYWAIT P1, [R2+URZ+0xf0], R8 ;  /* 0x0000f008020075a7 */ /* 0x0022a400080211ff */
[----:B--2---:R-:W-:Y:S05]  /*a800*/  @!P1 NANOSLEEP.SYNCS 0x989680 ;  /* 0x009896800000995d */ /* 0x004fea0003900000 */
[----:B------:R-:W2:Y:S02]  /*a810*/  @!P1 SYNCS.PHASECHK.TRANS64 P1, [R2+URZ+0xf0], R8 ;  /* 0x0000f008020095a7 */ /* 0x000ea400080210ff */
[----:B--2---:R-:W-:Y:S05]  /*a820*/  @!P1 BRA `(.L_x_178) ;  /* 0xfffffffc00f09947 */ /* 0x004fea000383ffff */
[----:B------:R-:W-:Y:S05]  /*a830*/  BRA `(.L_x_179) ;  /* 0xffffffa800a07947 */ /* 0x000fea000383ffff */
.L_x_78:
[----:B------:R-:W-:Y:S07]  /*a840*/  MOV R0, UR20 ;  /* 0x0000001400007c02 */ /* 0x000fee0008000f00 */
.L_x_180:
[----:B-1----:R1:W2:Y:S02]  /*a850*/  SYNCS.PHASECHK.TRANS64.TRYWAIT P0, [R0+URZ+0xf8], R8 ;  /* 0x0000f808000075a7 */ /* 0x0022a400080011ff */
[----:B--2---:R-:W-:Y:S05]  /*a860*/  @!P0 NANOSLEEP.SYNCS 0x989680 ;  /* 0x009896800000895d */ /* 0x004fea0003900000 */
[----:B------:R-:W2:Y:S02]  /*a870*/  @!P0 SYNCS.PHASECHK.TRANS64 P0, [R0+URZ+0xf8], R8 ;  /* 0x0000f808000085a7 */ /* 0x000ea400080010ff */
[----:B--2---:R-:W-:Y:S05]  /*a880*/  @!P0 BRA `(.L_x_180) ;  /* 0xfffffffc00f08947 */ /* 0x004fea000383ffff */
[----:B------:R-:W-:Y:S05]  /*a890*/  BRA `(.L_x_181) ;  /* 0xffffffa800e87947 */ /* 0x000fea000383ffff */
.L_x_80:
[----:B------:R-:W-:-:S07]  /*a8a0*/  MOV R0, UR20 ;  /* 0x0000001400007c02 */ /* 0x000fce0008000f00 */
.L_x_182:
[----:B--2---:R2:W3:Y:S02]  /*a8b0*/  SYNCS.PHASECHK.TRANS64.TRYWAIT P0, [R0+URZ+0xe0], R2 ;  /* 0x0000e002000075a7 */ /* 0x0044e400080011ff */
[----:B---3--:R-:W-:Y:S05]  /*a8c0*/  @!P0 NANOSLEEP.SYNCS 0x989680 ;  /* 0x009896800000895d */ /* 0x008fea0003900000 */
[----:B------:R-:W3:Y:S02]  /*a8d0*/  @!P0 SYNCS.PHASECHK.TRANS64 P0, [R0+URZ+0xe0], R2 ;  /* 0x0000e002000085a7 */ /* 0x000ee400080010ff */
[----:B---3--:R-:W-:Y:S05]  /*a8e0*/  @!P0 BRA `(.L_x_182) ;  /* 0xfffffffc00f08947 */ /* 0x008fea000383ffff */
[----:B------:R-:W-:Y:S05]  /*a8f0*/  BRA `(.L_x_183) ;  /* 0xffffffac004c7947 */ /* 0x000fea000383ffff */
.L_x_81:
[----:B--2---:R-:W-:-:S07]  /*a900*/  MOV R0, UR20 ;  /* 0x0000001400007c02 */ /* 0x004fce0008000f00 */
.L_x_184:
[----:B--2---:R2:W3:Y:S02]  /*a910*/  SYNCS.PHASECHK.TRANS64.TRYWAIT P0, [R0+URZ+0xe8], R2 ;  /* 0x0000e802000075a7 */ /* 0x0044e400080011ff */
[----:B---3--:R-:W-:Y:S05]  /*a920*/  @!P0 NANOSLEEP.SYNCS 0x989680 ;  /* 0x009896800000895d */ /* 0x008fea0003900000 */
[----:B------:R-:W3:Y:S02]  /*a930*/  @!P0 SYNCS.PHASECHK.TRANS64 P0, [R0+URZ+0xe8], R2 ;  /* 0x0000e802000085a7 */ /* 0x000ee400080010ff */
[----:B---3--:R-:W-:Y:S05]  /*a940*/  @!P0 BRA `(.L_x_184) ;  /* 0xfffffffc00f08947 */ /* 0x008fea000383ffff */
[----:B------:R-:W-:Y:S05]  /*a950*/  BRA `(.L_x_185) ;  /* 0xffffffac003c7947 */ /* 0x000fea000383ffff */
.L_x_82:
[----:B--2---:R-:W-:-:S07]  /*a960*/  MOV R0, UR20 ;  /* 0x0000001400007c02 */ /* 0x004fce0008000f00 */
.L_x_186:
[----:B--2---:R2:W3:Y:S02]  /*a970*/  SYNCS.PHASECHK.TRANS64.TRYWAIT P0, [R0+URZ+0xf0], R2 ;  /* 0x0000f002000075a7 */ /* 0x0044e400080011ff */
[----:B---3--:R-:W-:Y:S05]  /*a980*/  @!P0 NANOSLEEP.SYNCS 0x989680 ;  /* 0x009896800000895d */ /* 0x008fea0003900000 */
[----:B------:R-:W3:Y:S02]  /*a990*/  @!P0 SYNCS.PHASECHK.TRANS64 P0, [R0+URZ+0xf0], R2 ;  /* 0x0000f002000085a7 */ /* 0x000ee400080010ff */
[----:B---3--:R-:W-:Y:S05]  /*a9a0*/  @!P0 BRA `(.L_x_186) ;  /* 0xfffffffc00f08947 */ /* 0x008fea000383ffff */
[----:B------:R-:W-:Y:S05]  /*a9b0*/  BRA `(.L_x_187) ;  /* 0xffffffac002c7947 */ /* 0x000fea000383ffff */
.L_x_84:
[----:B------:R-:W-:Y:S07]  /*a9c0*/  MOV R0, UR49 ;  /* 0x0000003100007c02 */ /* 0x000fee0008000f00 */
.L_x_188:
[----:B-1----:R1:W2:Y:S02]  /*a9d0*/  SYNCS.PHASECHK.TRANS64.TRYWAIT P0, [R0+URZ+0x110], R2 ;  /* 0x00011002000075a7 */ /* 0x0022a400080011ff */
[----:B--2---:R-:W-:Y:S05]  /*a9e0*/  @!P0 NANOSLEEP.SYNCS 0x989680 ;  /* 0x009896800000895d */ /* 0x004fea0003900000 */
[----:B------:R-:W2:Y:S02]  /*a9f0*/  @!P0 SYNCS.PHASECHK.TRANS64 P0, [R0+URZ+0x110], R2 ;  /* 0x00011002000085a7 */ /* 0x000ea400080010ff */
[----:B--2---:R-:W-:Y:S05]  /*aa00*/  @!P0 BRA `(.L_x_188) ;  /* 0xfffffffc00f08947 */ /* 0x004fea000383ffff */
[----:B------:R-:W-:Y:S05]  /*aa10*/  BRA `(.L_x_189) ;  /* 0xffffffb000047947 */ /* 0x000fea000383ffff */
.L_x_95:
[----:B-1----:R-:W-:Y:S04]  /*aa20*/  MOV R2, UR49 ;  /* 0x0000003100027c02 */ /* 0x002fe80008000f00 */
[----:B------:R1:W2:Y:S03]  /*aa30*/  SYNCS.PHASECHK.TRANS64.TRYWAIT P1, [R2+URZ+0xc0], R3 ;  /* 0x0000c003020075a7 */ /* 0x0002a600080211ff */
[----:B--2---:R-:W-:Y:S05]  /*aa40*/  @!P1 NANOSLEEP.SYNCS 0x989680 ;  /* 0x009896800000995d */ /* 0x004fea0003900000 */
[----:B------:R-:W2:Y:S02]  /*aa50*/  @!P1 SYNCS.PHASECHK.TRANS64 P1, [R2+URZ+0xc0], R3 ;  /* 0x0000c003020095a7 */ /* 0x000ea400080210ff */
[----:B--2---:R-:W-:Y:S05]  /*aa60*/  @!P1 BRA `(.L_x_95) ;  /* 0xfffffffc00ec9947 */ /* 0x004fea000383ffff */
[----:B------:R-:W-:Y:S05]  /*aa70*/  BRA `(.L_x_94) ;  /* 0xffffffbc00f07947 */ /* 0x000fea000383ffff */
.L_x_97:
[----:B-1----:R1:W4:Y:S02]  /*aa80*/  SYNCS.PHASECHK.TRANS64.TRYWAIT P0, [R56+URZ+0x120], R0 ;  /* 0x00012000380075a7 */ /* 0x00232400080011ff */
[----:B----4-:R-:W-:Y:S05]  /*aa90*/  @!P0 NANOSLEEP.SYNCS 0x989680 ;  /* 0x009896800000895d */ /* 0x010fea0003900000 */
[----:B------:R-:W4:Y:S02]  /*aaa0*/  @!P0 SYNCS.PHASECHK.TRANS64 P0, [R56+URZ+0x120], R0 ;  /* 0x00012000380085a7 */ /* 0x000f2400080010ff */
[----:B----4-:R-:W-:Y:S05]  /*aab0*/  @!P0 BRA `(.L_x_97) ;  /* 0xfffffffc00f08947 */ /* 0x010fea000383ffff */
[----:B------:R-:W-:Y:S05]  /*aac0*/  BRA `(.L_x_96) ;  /* 0xffffffc000187947 */ /* 0x000fea000383ffff */
.L_x_106:
[----:B---3--:R3:W4:Y:S02]  /*aad0*/  SYNCS.PHASECHK.TRANS64.TRYWAIT P0, [R2+URZ+0xc0], R0 ;  /* 0x0000c000020075a7 */ /* 0x00872400080011ff */
[----:B----4-:R-:W-:Y:S05]  /*aae0*/  @!P0 NANOSLEEP.SYNCS 0x989680 ;  /* 0x009896800000895d */ /* 0x010fea0003900000 */
[----:B------:R-:W4:Y:S02]  /*aaf0*/  @!P0 SYNCS.PHASECHK.TRANS64 P0, [R2+URZ+0xc0], R0 ;  /* 0x0000c000020085a7 */ /* 0x000f2400080010ff */
[----:B----4-:R-:W-:Y:S05]  /*ab00*/  @!P0 BRA `(.L_x_106) ;  /* 0xfffffffc00f08947 */ /* 0x010fea000383ffff */
[----:B------:R-:W-:Y:S05]  /*ab10*/  BRA `(.L_x_105) ;  /* 0xffffffcc00007947 */ /* 0x000fea000383ffff */
.L_x_114:
[----:B-1----:R1:W3:Y:S02]  /*ab20*/  SYNCS.PHASECHK.TRANS64.TRYWAIT P0, [R6+URZ+0xc0], R5 ;  /* 0x0000c005060075a7 */ /* 0x0022e400080011ff */
[----:B---3--:R-:W-:Y:S05]  /*ab30*/  @!P0 NANOSLEEP.SYNCS 0x989680 ;  /* 0x009896800000895d */ /* 0x008fea0003900000 */
[----:B------:R-:W3:Y:S02]  /*ab40*/  @!P0 SYNCS.PHASECHK.TRANS64 P0, [R6+URZ+0xc0], R5 ;  /* 0x0000c005060085a7 */ /* 0x000ee400080010ff */
[----:B---3--:R-:W-:Y:S05]  /*ab50*/  @!P0 BRA `(.L_x_114) ;  /* 0xfffffffc00f08947 */ /* 0x008fea000383ffff */
[----:B------:R-:W-:Y:S05]  /*ab60*/  BRA `(.L_x_113) ;  /* 0xffffffd8000c7947 */ /* 0x000fea000383ffff */
.L_x_122:
[----:B---3--:R3:W4:Y:S02]  /*ab70*/  SYNCS.PHASECHK.TRANS64.TRYWAIT P0, [R2+URZ+0xc0], R5 ;  /* 0x0000c005020075a7 */ /* 0x00872400080011ff */
[----:B----4-:R-:W-:Y:S05]  /*ab80*/  @!P0 NANOSLEEP.SYNCS 0x989680 ;  /* 0x009896800000895d */ /* 0x010fea0003900000 */
[----:B------:R-:W4:Y:S02]  /*ab90*/  @!P0 SYNCS.PHASECHK.TRANS64 P0, [R2+URZ+0xc0], R5 ;  /* 0x0000c005020085a7 */ /* 0x000f2400080010ff */
[----:B----4-:R-:W-:Y:S05]  /*aba0*/  @!P0 BRA `(.L_x_122) ;  /* 0xfffffffc00f08947 */ /* 0x010fea000383ffff */
[----:B------:R-:W-:Y:S05]  /*abb0*/  BRA `(.L_x_121) ;  /* 0xffffffe400147947 */ /* 0x000fea000383ffff */
        .weak           $__internal_0_$__cuda_sm10x_tcgen05_guardrail_trap_col_being_dealloced_not_returned_by_alloc
        .type           $__internal_0_$__cuda_sm10x_tcgen05_guardrail_trap_col_being_dealloced_not_returned_by_alloc,@function
        .size           $__internal_0_$__cuda_sm10x_tcgen05_guardrail_trap_col_being_dealloced_not_returned_by_alloc,($__internal_1_$__cuda_sm10x_tcgen05_guardrail_trap_phase_invalid_during_alloc - $__internal_0_$__cuda_sm10x_tcgen05_guardrail_trap_col_being_dealloced_not_returned_by_alloc)
$__internal_0_$__cuda_sm10x_tcgen05_guardrail_trap_col_being_dealloced_not_returned_by_alloc:
[----:B------:R-:W-:Y:S05]  /*abc0*/  BPT.TRAP 0x1 ;  /* 0x000000040000795c */ /* 0x000fea0000300000 */
[----:B------:R-:W-:-:S04]  /*abd0*/  HFMA2 R3, -RZ, RZ, 0, 0 ;  /* 0x00000000ff037431 */ /* 0x000fc800000001ff */
[----:B------:R-:W-:Y:S05]  /*abe0*/  RET.REL.NODEC R2 `(_ZN7cutlass13device_kernelINS_4conv6kernel13ConvUniversalINS1_16ConvProblemShapeILNS1_8OperatorE1ELi3EEENS1_10collective14CollectiveConvINS1_47MainloopSm100TmaUmmaWarpSpecializedImplicitGemmILS5_1ELi12ELi3ELi1ELi2EN4cute5tupleIJNSA_1CILi1EEESD_SD_EEEEENSB_IJNSC_ILi128EEESG_NSB_IJNSC_ILi32EEEEEEEEENS_10bfloat16_tESK_NSA_8TiledMMAINSA_8MMA_AtomIJNSA_20SM100_MMA_F16BF16_SSISK_SK_fLi128ELi128ELNSA_4UMMA5MajorE0ELSP_1ELNSO_7ScaleInE0ELSQ_0EEEEEENSA_6LayoutISE_NSB_IJNSC_ILi0EEESU_SU_EEEEENSB_IJNSA_10UnderscoreESX_SX_EEEEENS7_6detail27Sm100ImplicitGemmTileTraitsINSA_20SM90_TMA_LOAD_IM2COLENSA_14ComposedLayoutINSA_7SwizzleILi2ELi4ELi3EEENSA_18smem_ptr_flag_bitsILi16EEENST_INSB_IJNSC_ILi8EEESH_EEENSB_IJSH_SD_EEEEEEEvEENS11_INSA_13SM90_TMA_LOADENS13_INS14_ILi3ELi4ELi3EEES17_NST_INSB_IJNSC_ILi64EEES18_EEENSB_IJSD_S1G_EEEEEEEvEEEENS_8epilogue10collective18CollectiveEpilogueINS1N_23Sm100TmaWarpSpecializedILi4ELi2ELi32ELb1ELb0EEEJSJ_NSB_IJNST_ISG_SD_EENST_ISH_SD_EEEEESK_NSB_IJNSB_IJllllEEESD_SU_EEESK_S1W_NS1N_6fusion15FusionCallbacksIS1R_NS1X_17LinearCombinationISK_fSK_fLNS_15FloatRoundStyleE2EEESJ_S1U_JEEENSA_5SM1004TMEM4LOAD26SM100_TMEM_LOAD_32dp32b32xES12_S1C_NSA_39AutoVectorizingCopyWithAssumedAlignmentILi128EEENSA_21SM90_TMA_STORE_IM2COLES1C_S28_S28_EEEvvEEEEvNT_6ParamsE) ;  /* 0xffffff5402047950 */ /* 0x000fea0003c3ffff */
        .weak           $__internal_1_$__cuda_sm10x_tcgen05_guardrail_trap_phase_invalid_during_alloc
        .type           $__internal_1_$__cuda_sm10x_tcgen05_guardrail_trap_phase_invalid_during_alloc,@function
        .size           $__internal_1_$__cuda_sm10x_tcgen05_guardrail_trap_phase_invalid_during_alloc,($__internal_2_$__cuda_sm10x_tcgen05_guardrail_trap_unallocated_columns_being_dealloced - $__internal_1_$__cuda_sm10x_tcgen05_guardrail_trap_phase_invalid_during_alloc)
$__internal_1_$__cuda_sm10x_tcgen05_guardrail_trap_phase_invalid_during_alloc:
[----:B------:R-:W-:Y:S05]  /*abf0*/  BPT.TRAP 0x1 ;  /* 0x000000040000795c */ /* 0x000fea0000300000 */
[----:B------:R-:W-:-:S04]  /*ac00*/  MOV R3, 0x0 ;  /* 0x0000000000037802 */ /* 0x000fc80000000f00 */
[----:B------:R-:W-:Y:S05]  /*ac10*/  RET.REL.NODEC R2 `(_ZN7cutlass13device_kernelINS_4conv6kernel13ConvUniversalINS1_16ConvProblemShapeILNS1_8OperatorE1ELi3EEENS1_10collective14CollectiveConvINS1_47MainloopSm100TmaUmmaWarpSpecializedImplicitGemmILS5_1ELi12ELi3ELi1ELi2EN4cute5tupleIJNSA_1CILi1EEESD_SD_EEEEENSB_IJNSC_ILi128EEESG_NSB_IJNSC_ILi32EEEEEEEEENS_10bfloat16_tESK_NSA_8TiledMMAINSA_8MMA_AtomIJNSA_20SM100_MMA_F16BF16_SSISK_SK_fLi128ELi128ELNSA_4UMMA5MajorE0ELSP_1ELNSO_7ScaleInE0ELSQ_0EEEEEENSA_6LayoutISE_NSB_IJNSC_ILi0EEESU_SU_EEEEENSB_IJNSA_10UnderscoreESX_SX_EEEEENS7_6detail27Sm100ImplicitGemmTileTraitsINSA_20SM90_TMA_LOAD_IM2COLENSA_14ComposedLayoutINSA_7SwizzleILi2ELi4ELi3EEENSA_18smem_ptr_flag_bitsILi16EEENST_INSB_IJNSC_ILi8EEESH_EEENSB_IJSH_SD_EEEEEEEvEENS11_INSA_13SM90_TMA_LOADENS13_INS14_ILi3ELi4ELi3EEES17_NST_INSB_IJNSC_ILi64EEES18_EEENSB_IJSD_S1G_EEEEEEEvEEEENS_8epilogue10collective18CollectiveEpilogueINS1N_23Sm100TmaWarpSpecializedILi4ELi2ELi32ELb1ELb0EEEJSJ_NSB_IJNST_ISG_SD_EENST_ISH_SD_EEEEESK_NSB_IJNSB_IJllllEEESD_SU_EEESK_S1W_NS1N_6fusion15FusionCallbacksIS1R_NS1X_17LinearCombinationISK_fSK_fLNS_15FloatRoundStyleE2EEESJ_S1U_JEEENSA_5SM1004TMEM4LOAD26SM100_TMEM_LOAD_32dp32b32xES12_S1C_NSA_39AutoVectorizingCopyWithAssumedAlignmentILi128EEENSA_21SM90_TMA_STORE_IM2COLES1C_S28_S28_EEEvvEEEEvNT_6ParamsE) ;  /* 0xffffff5002f87950 */ /* 0x000fea0003c3ffff */
        .weak           $__internal_2_$__cuda_sm10x_tcgen05_guardrail_trap_unallocated_columns_being_dealloced
        .type           $__internal_2_$__cuda_sm10x_tcgen05_guardrail_trap_unallocated_columns_being_dealloced,@function
        .size           $__internal_2_$__cuda_sm10x_tcgen05_guardrail_trap_unallocated_columns_being_dealloced,(.L_x_191 - $__internal_2_$__cuda_sm10x_tcgen05_guardrail_trap_unallocated_columns_being_dealloced)
$__internal_2_$__cuda_sm10x_tcgen05_guardrail_trap_unallocated_columns_being_dealloced:
[----:B------:R-:W-:Y:S05]  /*ac20*/  BPT.TRAP 0x1 ;  /* 0x000000040000795c */ /* 0x000fea0000300000 */
[----:B------:R-:W-:-:S04]  /*ac30*/  HFMA2 R3, -RZ, RZ, 0, 0 ;  /* 0x00000000ff037431 */ /* 0x000fc800000001ff */
[----:B------:R-:W-:Y:S05]  /*ac40*/  RET.REL.NODEC R2 `(_ZN7cutlass13device_kernelINS_4conv6kernel13ConvUniversalINS1_16ConvProblemShapeILNS1_8OperatorE1ELi3EEENS1_10collective14CollectiveConvINS1_47MainloopSm100TmaUmmaWarpSpecializedImplicitGemmILS5_1ELi12ELi3ELi1ELi2EN4cute5tupleIJNSA_1CILi1EEESD_SD_EEEEENSB_IJNSC_ILi128EEESG_NSB_IJNSC_ILi32EEEEEEEEENS_10bfloat16_tESK_NSA_8TiledMMAINSA_8MMA_AtomIJNSA_20SM100_MMA_F16BF16_SSISK_SK_fLi128ELi128ELNSA_4UMMA5MajorE0ELSP_1ELNSO_7ScaleInE0ELSQ_0EEEEEENSA_6LayoutISE_NSB_IJNSC_ILi0EEESU_SU_EEEEENSB_IJNSA_10UnderscoreESX_SX_EEEEENS7_6detail27Sm100ImplicitGemmTileTraitsINSA_20SM90_TMA_LOAD_IM2COLENSA_14ComposedLayoutINSA_7SwizzleILi2ELi4ELi3EEENSA_18smem_ptr_flag_bitsILi16EEENST_INSB_IJNSC_ILi8EEESH_EEENSB_IJSH_SD_EEEEEEEvEENS11_INSA_13SM90_TMA_LOADENS13_INS14_ILi3ELi4ELi3EEES17_NST_INSB_IJNSC_ILi64EEES18_EEENSB_IJSD_S1G_EEEEEEEvEEEENS_8epilogue10collective18CollectiveEpilogueINS1N_23Sm100TmaWarpSpecializedILi4ELi2ELi32ELb1ELb0EEEJSJ_NSB_IJNST_ISG_SD_EENST_ISH_SD_EEEEESK_NSB_IJNSB_IJllllEEESD_SU_EEESK_S1W_NS1N_6fusion15FusionCallbacksIS1R_NS1X_17LinearCombinationISK_fSK_fLNS_15FloatRoundStyleE2EEESJ_S1U_JEEENSA_5SM1004TMEM4LOAD26SM100_TMEM_LOAD_32dp32b32xES12_S1C_NSA_39AutoVectorizingCopyWithAssumedAlignmentILi128EEENSA_21SM90_TMA_STORE_IM2COLES1C_S28_S28_EEEvvEEEEvNT_6ParamsE) ;  /* 0xffffff5002ec7950 */ /* 0x000fea0003c3ffff */
.L_x_190:
[----:B------:R-:W-:-:S00]  /*ac50*/  BRA `(.L_x_190) ;  /* 0xfffffffc00fc7947 */ /* 0x000fc0000383ffff */
[----:B------:R-:W-:-:S00]  /*ac60*/  NOP ;  /* 0x0000000000007918 */ /* 0x000fc00000000000 */
        /* <DEDUP_REMOVED lines=9> */
.L_x_191:


//--------------------- .nv.global.init           --------------------------
	.section	.nv.global.init,"aw",@progbits
.nv.global.init:
	.type		$str$29,@object
	.size		$str$29,($str$30 - $str$29)
$str$29:
        /*0000*/ 	.byte	0x28, 0x61, 0x64, 0x64, 0x72, 0x65, 0x73, 0x73, 0x20, 0x26, 0x20, 0x6d, 0x61, 0x73, 0x6b, 0x29
        /*0010*/ 	.byte	0x20, 0x3d, 0x3d, 0x20, 0x30, 0x00
	.type		$str$30,@object
	.size		$str$30,($str$28 - $str$30)
$str$30:
        /*0016*/ 	.byte	0x2f, 0x74, 0x6d, 0x70, 0x2f, 0x63, 0x75, 0x74, 0x6c, 0x61, 0x73, 0x73, 0x5f, 0x73, 0x77, 0x65
        /*0026*/ 	.byte	0x65, 0x70, 0x5f, 0x73, 0x72, 0x63, 0x2f, 0x69, 0x6e, 0x63, 0x6c, 0x75, 0x64, 0x65, 0x2f, 0x63
        /*0036*/ 	.byte	0x75, 0x74, 0x65, 0x2f, 0x70, 0x6f, 0x69, 0x6e, 0x74, 0x65, 0x72, 0x5f, 0x66, 0x6c, 0x61, 0x67
        /*0046*/ 	.byte	0x67, 0x65, 0x64, 0x2e, 0x68, 0x70, 0x70, 0x00
	.type		$str$28,@object
	.size		$str$28,($str$27 - $str$28)
$str$28:
        /*004e*/ 	.byte	0x2f, 0x74, 0x6d, 0x70, 0x2f, 0x63, 0x75, 0x74, 0x6c, 0x61, 0x73, 0x73, 0x5f, 0x73, 0x77, 0x65
        /*005e*/ 	.byte	0x65, 0x70, 0x5f, 0x73, 0x72, 0x63, 0x2f, 0x69, 0x6e, 0x63, 0x6c, 0x75, 0x64, 0x65, 0x2f, 0x63
        /*006e*/ 	.byte	0x75, 0x74, 0x65, 0x2f, 0x61, 0x74, 0x6f, 0x6d, 0x2f, 0x63, 0x6f, 0x70, 0x79, 0x5f, 0x74, 0x72
        /*007e*/ 	.byte	0x61, 0x69, 0x74, 0x73, 0x5f, 0x73, 0x6d, 0x31, 0x30, 0x30, 0x2e, 0x68, 0x70, 0x70, 0x00
	.type		$str$27,@object
	.size		$str$27,(__unnamed_1 - $str$27)
$str$27:
        /*008d*/ 	.byte	0x28, 0x28, 0x75, 0x69, 0x6e, 0x74, 0x33, 0x32, 0x5f, 0x74, 0x28, 0x74, 0x68, 0x72, 0x65, 0x61
        /*009d*/ 	.byte	0x64, 0x49, 0x64, 0x78, 0x2e, 0x78, 0x29, 0x20, 0x2f, 0x20, 0x33, 0x32, 0x29, 0x20, 0x25, 0x20
        /*00ad*/ 	.byte	0x34, 0x29, 0x20, 0x3d, 0x3d, 0x20, 0x28, 0x28, 0x28, 0x74, 0x6d, 0x65, 0x6d, 0x5f, 0x61, 0x64
        /*00bd*/ 	.byte	0x64, 0x72, 0x20, 0x3e, 0x3e, 0x20, 0x31, 0x36, 0x29, 0x20, 0x2f, 0x20, 0x33, 0x32, 0x29, 0x20
        /*00cd*/ 	.byte	0x25, 0x20, 0x34, 0x29, 0x00
	.type		__unnamed_1,@object
	.size		__unnamed_1,(__unnamed_2 - __unnamed_1)
__unnamed_1:
        /*00d2*/ 	.byte	0x61, 0x75, 0x74, 0x6f, 0x20, 0x63, 0x75, 0x74, 0x65, 0x3a, 0x3a, 0x61, 0x73, 0x5f, 0x70, 0x6f
        /* <DEDUP_REMOVED lines=24> */
        /*0262*/ 	.byte	0x34, 0x30, 0x39, 0x36, 0x3e, 0x3e, 0x3e, 0x3e, 0x5d, 0x00
	.type		__unnamed_2,@object
	.size		__unnamed_2,(.L_2 - __unnamed_2)
__unnamed_2:
        /* <DEDUP_REMOVED lines=42> */
        /*050c*/ 	.byte	0x3e, 0x3e, 0x5d, 0x00
.L_2:


//--------------------- .nv.shared._ZN7cutlass13device_kernelINS_4conv6kernel13ConvUniversalINS1_16ConvProblemShapeILNS1_8OperatorE1ELi3EEENS1_10collective14CollectiveConvINS1_47MainloopSm100TmaUmmaWarpSpecializedImplicitGemmILS5_1ELi12ELi3ELi1ELi2EN4cute5tupleIJNSA_1CILi1EEESD_SD_EEEEENSB_IJNSC_ILi128EEESG_NSB_IJNSC_ILi32EEEEEEEEENS_10bfloat16_tESK_NSA_8TiledMMAINSA_8MMA_AtomIJNSA_20SM100_MMA_F16BF16_SSISK_SK_fLi128ELi128ELNSA_4UMMA5MajorE0ELSP_1ELNSO_7ScaleInE0ELSQ_0EEEEEENSA_6LayoutISE_NSB_IJNSC_ILi0EEESU_SU_EEEEENSB_IJNSA_10UnderscoreESX_SX_EEEEENS7_6detail27Sm100ImplicitGemmTileTraitsINSA_20SM90_TMA_LOAD_IM2COLENSA_14ComposedLayoutINSA_7SwizzleILi2ELi4ELi3EEENSA_18smem_ptr_flag_bitsILi16EEENST_INSB_IJNSC_ILi8EEESH_EEENSB_IJSH_SD_EEEEEEEvEENS11_INSA_13SM90_TMA_LOADENS13_INS14_ILi3ELi4ELi3EEES17_NST_INSB_IJNSC_ILi64EEES18_EEENSB_IJSD_S1G_EEEEEEEvEEEENS_8epilogue10collective18CollectiveEpilogueINS1N_23Sm100TmaWarpSpecializedILi4ELi2ELi32ELb1ELb0EEEJSJ_NSB_IJNST_ISG_SD_EENST_ISH_SD_EEEEESK_NSB_IJNSB_IJllllEEESD_SU_EEESK_S1W_NS1N_6fusion15FusionCallbacksIS1R_NS1X_17LinearCombinationISK_fSK_fLNS_15FloatRoundStyleE2EEESJ_S1U_JEEENSA_5SM1004TMEM4LOAD26SM100_TMEM_LOAD_32dp32b32xES12_S1C_NSA_39AutoVectorizingCopyWithAssumedAlignmentILi128EEENSA_21SM90_TMA_STORE_IM2COLES1C_S28_S28_EEEvvEEEEvNT_6ParamsE --------------------------
	.section	.nv.shared._ZN7cutlass13device_kernelINS_4conv6kernel13ConvUniversalINS1_16ConvProblemShapeILNS1_8OperatorE1ELi3EEENS1_10collective14CollectiveConvINS1_47MainloopSm100TmaUmmaWarpSpecializedImplicitGemmILS5_1ELi12ELi3ELi1ELi2EN4cute5tupleIJNSA_1CILi1EEESD_SD_EEEEENSB_IJNSC_ILi128EEESG_NSB_IJNSC_ILi32EEEEEEEEENS_10bfloat16_tESK_NSA_8TiledMMAINSA_8MMA_AtomIJNSA_20SM100_MMA_F16BF16_SSISK_SK_fLi128ELi128ELNSA_4UMMA5MajorE0ELSP_1ELNSO_7ScaleInE0ELSQ_0EEEEEENSA_6LayoutISE_NSB_IJNSC_ILi0EEESU_SU_EEEEENSB_IJNSA_10UnderscoreESX_SX_EEEEENS7_6detail27Sm100ImplicitGemmTileTraitsINSA_20SM90_TMA_LOAD_IM2COLENSA_14ComposedLayoutINSA_7SwizzleILi2ELi4ELi3EEENSA_18smem_ptr_flag_bitsILi16EEENST_INSB_IJNSC_ILi8EEESH_EEENSB_IJSH_SD_EEEEEEEvEENS11_INSA_13SM90_TMA_LOADENS13_INS14_ILi3ELi4ELi3EEES17_NST_INSB_IJNSC_ILi64EEES18_EEENSB_IJSD_S1G_EEEEEEEvEEEENS_8epilogue10collective18CollectiveEpilogueINS1N_23Sm100TmaWarpSpecializedILi4ELi2ELi32ELb1ELb0EEEJSJ_NSB_IJNST_ISG_SD_EENST_ISH_SD_EEEEESK_NSB_IJNSB_IJllllEEESD_SU_EEESK_S1W_NS1N_6fusion15FusionCallbacksIS1R_NS1X_17LinearCombinationISK_fSK_fLNS_15FloatRoundStyleE2EEESJ_S1U_JEEENSA_5SM1004TMEM4LOAD26SM100_TMEM_LOAD_32dp32b32xES12_S1C_NSA_39AutoVectorizingCopyWithAssumedAlignmentILi128EEENSA_21SM90_TMA_STORE_IM2COLES1C_S28_S28_EEEvvEEEEvNT_6ParamsE,"aw",@nobits
	.sectionflags	@""
	.align	16
	.zero		1024


//--------------------- .nv.shared.reserved.0     --------------------------
	.section	.nv.shared.reserved.0,"aw",@nobits
	.weak		__nv_reservedSMEM_offset_0_alias
	.size		__nv_reservedSMEM_offset_0_alias, 0, 64
	.other		__nv_reservedSMEM_offset_0_alias,@"STO_CUDA_RESERVED_SHARED STV_DEFAULT"
__nv_reservedSMEM_offset_0_alias:
	.zero		0
.nv.shared.reserved.0:
	.zero		64
	.weak		__nv_reservedSMEM_tcgen05_partition
	.type		__nv_reservedSMEM_tcgen05_partition,@object
	.size		__nv_reservedSMEM_tcgen05_partition,(.L_0 - __nv_reservedSMEM_tcgen05_partition)
__nv_reservedSMEM_tcgen05_partition:
	.zero		32
.L_0:


//--------------------- .nv.global                --------------------------
	.section	.nv.global,"aw",@nobits
.nv.global:
	.type		_ZN39_INTERNAL_aaa7e8ba_4_k_cu_1874f90d_36784cute1_E,@object
	.size		_ZN39_INTERNAL_aaa7e8ba_4_k_cu_1874f90d_36784cute1_E,(_ZN39_INTERNAL_aaa7e8ba_4_k_cu_1874f90d_36784cuda3std3__45__cpo6cbeginE - _ZN39_INTERNAL_aaa7e8ba_4_k_cu_1874f90d_36784cute1_E)
_ZN39_INTERNAL_aaa7e8ba_4_k_cu_1874f90d_36784cute1_E:
	.zero		1
	.type		_ZN39_INTERNAL_aaa7e8ba_4_k_cu_1874f90d_36784cuda3std3__45__cpo6cbeginE,@object
	.size		_ZN39_INTERNAL_aaa7e8ba_4_k_cu_1874f90d_36784cuda3std3__45__cpo6cbeginE,(_ZN39_INTERNAL_aaa7e8ba_4_k_cu_1874f90d_36784cuda3std3__48in_placeE - _ZN39_INTERNAL_aaa7e8ba_4_k_cu_1874f90d_36784cuda3std3__45__cpo6cbeginE)
_ZN39_INTERNAL_aaa7e8ba_4_k_cu_1874f90d_36784cuda3std3__45__cpo6cbeginE:
	.zero		1
	.type		_ZN39_INTERNAL_aaa7e8ba_4_k_cu_1874f90d_36784cuda3std3__48in_placeE,@object
	.size		_ZN39_INTERNAL_aaa7e8ba_4_k_cu_1874f90d_36784cuda3std3__48in_placeE,(_ZN39_INTERNAL_aaa7e8ba_4_k_cu_1874f90d_36784cuda3std6ranges3__45__cpo9iter_moveE - _ZN39_INTERNAL_aaa7e8ba_4_k_cu_1874f90d_36784cuda3std3__48in_placeE)
_ZN39_INTERNAL_aaa7e8ba_4_k_cu_1874f90d_36784cuda3std3__48in_placeE:
	.zero		1
	.type		_ZN39_INTERNAL_aaa7e8ba_4_k_cu_1874f90d_36784cuda3std6ranges3__45__cpo9iter_moveE,@object
	.size		_ZN39_INTERNAL_aaa7e8ba_4_k_cu_1874f90d_36784cuda3std6ranges3__45__cpo9iter_moveE,(_ZN39_INTERNAL_aaa7e8ba_4_k_cu_1874f90d_36784cuda3std3__45__cpo5beginE - _ZN39_INTERNAL_aaa7e8ba_4_k_cu_1874f90d_36784cuda3std6ranges3__45__cpo9iter_moveE)
_ZN39_INTERNAL_aaa7e8ba_4_k_cu_1874f90d_36784cuda3std6ranges3__45__cpo9iter_moveE:
	.zero		1
	.type		_ZN39_INTERNAL_aaa7e8ba_4_k_cu_1874f90d_36784cuda3std3__45__cpo5beginE,@object
	.size		_ZN39_INTERNAL_aaa7e8ba_4_k_cu_1874f90d_36784cuda3std3__45__cpo5beginE,(_ZN39_INTERNAL_aaa7e8ba_4_k_cu_1874f90d_36784cuda3std3__441_GLOBAL__N__aaa7e8ba_4_k_cu_1874f90d_36786ignoreE - _ZN39_INTERNAL_aaa7e8ba_4_k_cu_1874f90d_36784cuda3std3__45__cpo5beginE)
_ZN39_INTERNAL_aaa7e8ba_4_k_cu_1874f90d_36784cuda3std3__45__cpo5beginE:
	.zero		1
	.type		_ZN39_INTERNAL_aaa7e8ba_4_k_cu_1874f90d_36784cuda3std3__441_GLOBAL__N__aaa7e8ba_4_k_cu_1874f90d_36786ignoreE,@object
	.size		_ZN39_INTERNAL_aaa7e8ba_4_k_cu_1874f90d_36784cuda3std3__441_GLOBAL__N__aaa7e8ba_4_k_cu_1874f90d_36786ignoreE,(_ZN39_INTERNAL_aaa7e8ba_4_k_cu_1874f90d_36784cute7productE - _ZN39_INTERNAL_aaa7e8ba_4_k_cu_1874f90d_36784cuda3std3__441_GLOBAL__N__aaa7e8ba_4_k_cu_1874f90d_36786ignoreE)
_ZN39_INTERNAL_aaa7e8ba_4_k_cu_1874f90d_36784cuda3std3__441_GLOBAL__N__aaa7e8ba_4_k_cu_1874f90d_36786ignoreE:
	.zero		1
	.type		_ZN39_INTERNAL_aaa7e8ba_4_k_cu_1874f90d_36784cute7productE,@object
	.size		_ZN39_INTERNAL_aaa7e8ba_4_k_cu_1874f90d_36784cute7productE,(_ZN39_INTERNAL_aaa7e8ba_4_k_cu_1874f90d_36784cuda3std3__45__cpo3endE - _ZN39_INTERNAL_aaa7e8ba_4_k_cu_1874f90d_36784cute7productE)
_ZN39_INTERNAL_aaa7e8ba_4_k_cu_1874f90d_36784cute7productE:
	.zero		1
	.type		_ZN39_INTERNAL_aaa7e8ba_4_k_cu_1874f90d_36784cuda3std3__45__cpo3endE,@object
	.size		_ZN39_INTERNAL_aaa7e8ba_4_k_cu_1874f90d_36784cuda3std3__45__cpo3endE,(_ZN39_INTERNAL_aaa7e8ba_4_k_cu_1874f90d_36784cuda3std3__419piecewise_constructE - _ZN39_INTERNAL_aaa7e8ba_4_k_cu_1874f90d_36784cuda3std3__45__cpo3endE)
_ZN39_INTERNAL_aaa7e8ba_4_k_cu_1874f90d_36784cuda3std3__45__cpo3endE:
	.zero		1
	.type		_ZN39_INTERNAL_aaa7e8ba_4_k_cu_1874f90d_36784cuda3std3__419piecewise_constructE,@object
	.size		_ZN39_INTERNAL_aaa7e8ba_4_k_cu_1874f90d_36784cuda3std3__419piecewise_constructE,(_ZN39_INTERNAL_aaa7e8ba_4_k_cu_1874f90d_36784cuda3std3__45__cpo4cendE - _ZN39_INTERNAL_aaa7e8ba_4_k_cu_1874f90d_36784cuda3std3__419piecewise_constructE)
_ZN39_INTERNAL_aaa7e8ba_4_k_cu_1874f90d_36784cuda3std3__419piecewise_constructE:
	.zero		1
	.type		_ZN39_INTERNAL_aaa7e8ba_4_k_cu_1874f90d_36784cuda3std3__45__cpo4cendE,@object
	.size		_ZN39_INTERNAL_aaa7e8ba_4_k_cu_1874f90d_36784cuda3std3__45__cpo4cendE,(_ZN39_INTERNAL_aaa7e8ba_4_k_cu_1874f90d_36784cuda3std6ranges3__45__cpo4swapE - _ZN39_INTERNAL_aaa7e8ba_4_k_cu_1874f90d_36784cuda3std3__45__cpo4cendE)
_ZN39_INTERNAL_aaa7e8ba_4_k_cu_1874f90d_36784cuda3std3__45__cpo4cendE:
	.zero		1
	.type		_ZN39_INTERNAL_aaa7e8ba_4_k_cu_1874f90d_36784cuda3std6ranges3__45__cpo4swapE,@object
	.size		_ZN39_INTERNAL_aaa7e8ba_4_k_cu_1874f90d_36784cuda3std6ranges3__45__cpo4swapE,(.L_10 - _ZN39_INTERNAL_aaa7e8ba_4_k_cu_1874f90d_36784cuda3std6ranges3__45__cpo4swapE)
_ZN39_INTERNAL_aaa7e8ba_4_k_cu_1874f90d_36784cuda3std6ranges3__45__cpo4swapE:
	.zero		1
.L_10:


//--------------------- .nv.constant0._ZN7cutlass13device_kernelINS_4conv6kernel13ConvUniversalINS1_16ConvProblemShapeILNS1_8OperatorE1ELi3EEENS1_10collective14CollectiveConvINS1_47MainloopSm100TmaUmmaWarpSpecializedImplicitGemmILS5_1ELi12ELi3ELi1ELi2EN4cute5tupleIJNSA_1CILi1EEESD_SD_EEEEENSB_IJNSC_ILi128EEESG_NSB_IJNSC_ILi32EEEEEEEEENS_10bfloat16_tESK_NSA_8TiledMMAINSA_8MMA_AtomIJNSA_20SM100_MMA_F16BF16_SSISK_SK_fLi128ELi128ELNSA_4UMMA5MajorE0ELSP_1ELNSO_7ScaleInE0ELSQ_0EEEEEENSA_6LayoutISE_NSB_IJNSC_ILi0EEESU_SU_EEEEENSB_IJNSA_10UnderscoreESX_SX_EEEEENS7_6detail27Sm100ImplicitGemmTileTraitsINSA_20SM90_TMA_LOAD_IM2COLENSA_14ComposedLayoutINSA_7SwizzleILi2ELi4ELi3EEENSA_18smem_ptr_flag_bitsILi16EEENST_INSB_IJNSC_ILi8EEESH_EEENSB_IJSH_SD_EEEEEEEvEENS11_INSA_13SM90_TMA_LOADENS13_INS14_ILi3ELi4ELi3EEES17_NST_INSB_IJNSC_ILi64EEES18_EEENSB_IJSD_S1G_EEEEEEEvEEEENS_8epilogue10collective18CollectiveEpilogueINS1N_23Sm100TmaWarpSpecializedILi4ELi2ELi32ELb1ELb0EEEJSJ_NSB_IJNST_ISG_SD_EENST_ISH_SD_EEEEESK_NSB_IJNSB_IJllllEEESD_SU_EEESK_S1W_NS1N_6fusion15FusionCallbacksIS1R_NS1X_17LinearCombinationISK_fSK_fLNS_15FloatRoundStyleE2EEESJ_S1U_JEEENSA_5SM1004TMEM4LOAD26SM100_TMEM_LOAD_32dp32b32xES12_S1C_NSA_39AutoVectorizingCopyWithAssumedAlignmentILi128EEENSA_21SM90_TMA_STORE_IM2COLES1C_S28_S28_EEEvvEEEEvNT_6ParamsE --------------------------
	.section	.nv.constant0._ZN7cutlass13device_kernelINS_4conv6kernel13ConvUniversalINS1_16ConvProblemShapeILNS1_8OperatorE1ELi3EEENS1_10collective14CollectiveConvINS1_47MainloopSm100TmaUmmaWarpSpecializedImplicitGemmILS5_1ELi12ELi3ELi1ELi2EN4cute5tupleIJNSA_1CILi1EEESD_SD_EEEEENSB_IJNSC_ILi128EEESG_NSB_IJNSC_ILi32EEEEEEEEENS_10bfloat16_tESK_NSA_8TiledMMAINSA_8MMA_AtomIJNSA_20SM100_MMA_F16BF16_SSISK_SK_fLi128ELi128ELNSA_4UMMA5MajorE0ELSP_1ELNSO_7ScaleInE0ELSQ_0EEEEEENSA_6LayoutISE_NSB_IJNSC_ILi0EEESU_SU_EEEEENSB_IJNSA_10UnderscoreESX_SX_EEEEENS7_6detail27Sm100ImplicitGemmTileTraitsINSA_20SM90_TMA_LOAD_IM2COLENSA_14ComposedLayoutINSA_7SwizzleILi2ELi4ELi3EEENSA_18smem_ptr_flag_bitsILi16EEENST_INSB_IJNSC_ILi8EEESH_EEENSB_IJSH_SD_EEEEEEEvEENS11_INSA_13SM90_TMA_LOADENS13_INS14_ILi3ELi4ELi3EEES17_NST_INSB_IJNSC_ILi64EEES18_EEENSB_IJSD_S1G_EEEEEEEvEEEENS_8epilogue10collective18CollectiveEpilogueINS1N_23Sm100TmaWarpSpecializedILi4ELi2ELi32ELb1ELb0EEEJSJ_NSB_IJNST_ISG_SD_EENST_ISH_SD_EEEEESK_NSB_IJNSB_IJllllEEESD_SU_EEESK_S1W_NS1N_6fusion15FusionCallbacksIS1R_NS1X_17LinearCombinationISK_fSK_fLNS_15FloatRoundStyleE2EEESJ_S1U_JEEENSA_5SM1004TMEM4LOAD26SM100_TMEM_LOAD_32dp32b32xES12_S1C_NSA_39AutoVectorizingCopyWithAssumedAlignmentILi128EEENSA_21SM90_TMA_STORE_IM2COLES1C_S28_S28_EEEvvEEEEvNT_6ParamsE,"a",@progbits
	.sectionflags	@""
	.align	4
.nv.constant0._ZN7cutlass13device_kernelINS_4conv6kernel13ConvUniversalINS1_16ConvProblemShapeILNS1_8OperatorE1ELi3EEENS1_10collective14CollectiveConvINS1_47MainloopSm100TmaUmmaWarpSpecializedImplicitGemmILS5_1ELi12ELi3ELi1ELi2EN4cute5tupleIJNSA_1CILi1EEESD_SD_EEEEENSB_IJNSC_ILi128EEESG_NSB_IJNSC_ILi32EEEEEEEEENS_10bfloat16_tESK_NSA_8TiledMMAINSA_8MMA_AtomIJNSA_20SM100_MMA_F16BF16_SSISK_SK_fLi128ELi128ELNSA_4UMMA5MajorE0ELSP_1ELNSO_7ScaleInE0ELSQ_0EEEEEENSA_6LayoutISE_NSB_IJNSC_ILi0EEESU_SU_EEEEENSB_IJNSA_10UnderscoreESX_SX_EEEEENS7_6detail27Sm100ImplicitGemmTileTraitsINSA_20SM90_TMA_LOAD_IM2COLENSA_14ComposedLayoutINSA_7SwizzleILi2ELi4ELi3EEENSA_18smem_ptr_flag_bitsILi16EEENST_INSB_IJNSC_ILi8EEESH_EEENSB_IJSH_SD_EEEEEEEvEENS11_INSA_13SM90_TMA_LOADENS13_INS14_ILi3ELi4ELi3EEES17_NST_INSB_IJNSC_ILi64EEES18_EEENSB_IJSD_S1G_EEEEEEEvEEEENS_8epilogue10collective18CollectiveEpilogueINS1N_23Sm100TmaWarpSpecializedILi4ELi2ELi32ELb1ELb0EEEJSJ_NSB_IJNST_ISG_SD_EENST_ISH_SD_EEEEESK_NSB_IJNSB_IJllllEEESD_SU_EEESK_S1W_NS1N_6fusion15FusionCallbacksIS1R_NS1X_17LinearCombinationISK_fSK_fLNS_15FloatRoundStyleE2EEESJ_S1U_JEEENSA_5SM1004TMEM4LOAD26SM100_TMEM_LOAD_32dp32b32xES12_S1C_NSA_39AutoVectorizingCopyWithAssumedAlignmentILi128EEENSA_21SM90_TMA_STORE_IM2COLES1C_S28_S28_EEEvvEEEEvNT_6ParamsE:
	.zero		3200


//--------------------- SYMBOLS --------------------------

	.type		.nv.reservedSmem.offset0,@object
	.size		.nv.reservedSmem.offset0,0x4
	.type		.nv.reservedSmem.cap,@object
	.size		.nv.reservedSmem.cap,0x4
	.type		__assertfail,@function
